def attn_fwd(
    Q,
    K,
    V,
    Out,
    Lse,
    sm_scale,
    stride_qz,
    stride_qh,
    stride_qm,
    stride_qk,
    stride_kz,
    stride_kh,
    stride_kn,
    stride_kk,
    stride_vz,
    stride_vh,
    stride_vn,
    stride_vk,
    stride_oz,
    stride_oh,
    stride_om,
    stride_ok,
    seqlen_q,
    seqlen_k,
    BLOCK_M: tl.constexpr,
    BLOCK_N: tl.constexpr,
    HEAD_DIM: tl.constexpr,
    CAUSAL: tl.constexpr,
):
    start_m = tl.program_id(0)
    off_hz = tl.program_id(1)
    q_off = off_hz * stride_qh
    k_off = off_hz * stride_kh
    v_off = off_hz * stride_vh
    offs_m = start_m * BLOCK_M + tl.arange(0, BLOCK_M)
    offs_d = tl.arange(0, HEAD_DIM)
    offs_n = tl.arange(0, BLOCK_N)
    q_ptrs = Q + q_off + offs_m[:, None] * stride_qm + offs_d[None, :] * stride_qk
    k_ptrs = K + k_off + offs_d[:, None] * stride_kk + offs_n[None, :] * stride_kn
    v_ptrs = V + v_off + offs_n[:, None] * stride_vn + offs_d[None, :] * stride_vk
    m_i = tl.full([BLOCK_M], float("-inf"), dtype=tl.float32)
    l_i = tl.zeros([BLOCK_M], dtype=tl.float32) + 1.0
    acc = tl.zeros([BLOCK_M, HEAD_DIM], dtype=tl.float32)
    q = tl.load(q_ptrs)
    acc, l_i, m_i = _attn_fwd_inner(
        acc,
        l_i,
        m_i,
        q,
        k_ptrs,
        v_ptrs,
        sm_scale,
        stride_kn,
        stride_vn,
        start_m,
        seqlen_k,
        BLOCK_M,
        BLOCK_N,
        HEAD_DIM,
        CAUSAL,
    )
    acc = acc / l_i[:, None]
    lse = m_i + tl.math.log2(l_i) / 1.4426950408889634
    o_ptrs = (
        Out
        + off_hz * stride_oh
        + offs_m[:, None] * stride_om
        + offs_d[None, :] * stride_ok
    )
    tl.store(o_ptrs, acc.to(Out.dtype.element_ty))
    tl.store(Lse + off_hz * seqlen_q + offs_m, lse)

# config = {"BLOCK_M": 64, "BLOCK_N": 64, "HEAD_DIM": 64, "arch": "sm_90", "causal": true, "dtype": "fp16", "num_stages": 4, "num_warps": 8}
# arch = sm_90


// ===== COMPILED SASS (sm_90a) =====

	.target	sm_90a

	.elftype	@"ET_EXEC"


//--------------------- .note.nv.tkinfo           --------------------------
	.section	.note.nv.tkinfo,"",@"SHT_NOTE"
	.sectionflags	@"SHF_NOTE_NV_TKINFO"
	.tkinfo
        /*0018*/ 	.word	0x00000002
        /*0030*/ 	.string	""
        /*0030*/ 	.string	"ptxas"
        /*0030*/ 	.string	"Cuda compilation tools, release 13.0, V13.0.88"
        /*0030*/ 	.string	"Build cuda_13.0.r13.0/compiler.36424714_0"
        /*0030*/ 	.string	"-v  -suppress-debug-info  -lineinfo  -arch sm_90a "



//--------------------- .note.nv.cuinfo           --------------------------
	.section	.note.nv.cuinfo,"",@"SHT_NOTE"
	.sectionflags	@"SHF_NOTE_NV_CUINFO"
        /*0018*/ 	.short	0x0002
        /*001a*/ 	.short	0x005a
        /*001c*/ 	.short	0x0082
	.zero		2


//--------------------- .nv.info                  --------------------------
	.section	.nv.info,"",@"SHT_CUDA_INFO"
	.align	4


	//----- nvinfo : EIATTR_REGCOUNT
	.align		4
        /*0000*/ 	.byte	0x04, 0x2f
        /*0002*/ 	.short	(.L_2 - .L_1)
	.align		4
.L_1:
        /*0004*/ 	.word	index@(attn_fwd)
        /*0008*/ 	.word	0x000000ae


	//----- nvinfo : EIATTR_FRAME_SIZE
	.align		4
.L_2:
        /*000c*/ 	.byte	0x04, 0x11
        /*000e*/ 	.short	(.L_4 - .L_3)
	.align		4
.L_3:
        /*0010*/ 	.word	index@(attn_fwd)
        /*0014*/ 	.word	0x00000000


	//----- nvinfo : EIATTR_MIN_STACK_SIZE
	.align		4
.L_4:
        /*0018*/ 	.byte	0x04, 0x12
        /*001a*/ 	.short	(.L_6 - .L_5)
	.align		4
.L_5:
        /*001c*/ 	.word	index@(attn_fwd)
        /*0020*/ 	.word	0x00000000
.L_6:


//--------------------- .nv.compat                --------------------------
	.section	.nv.compat,"",@"SHT_CUDA_COMPAT_INFO"
	.align	4
        /*0000*/ 	.byte	0x02, 0x09, 0x01, 0x00, 0x02, 0x02, 0x04, 0x00, 0x02, 0x05, 0x05, 0x00, 0x03, 0x07, 0x01, 0x01
        /*0010*/ 	.byte	0x02, 0x03, 0x00, 0x00, 0x02, 0x06, 0x01, 0x00, 0x04, 0x0b, 0x08, 0x00, 0x00, 0x00, 0x00, 0x00
        /*0020*/ 	.byte	0x00, 0x00, 0x00, 0x00


//--------------------- .nv.info.attn_fwd         --------------------------
	.section	.nv.info.attn_fwd,"",@"SHT_CUDA_INFO"
	.sectionflags	@""
	.align	4


	//----- nvinfo : EIATTR_CUDA_API_VERSION
	.align		4
        /*0000*/ 	.byte	0x04, 0x37
        /*0002*/ 	.short	(.L_8 - .L_7)
.L_7:
        /*0004*/ 	.word	0x00000082


	//----- nvinfo : EIATTR_KPARAM_INFO
	.align		4
.L_8:
        /*0008*/ 	.byte	0x04, 0x17
        /*000a*/ 	.short	(.L_10 - .L_9)
.L_9:
        /*000c*/ 	.word	0x00000000
        /*0010*/ 	.short	0x0019
        /*0012*/ 	.short	0x0080
        /*0014*/ 	.byte	0x00, 0xf4, 0x21, 0x00


	//----- nvinfo : EIATTR_KPARAM_INFO
	.align		4
.L_10:
        /*0018*/ 	.byte	0x04, 0x17
        /*001a*/ 	.short	(.L_12 - .L_11)
.L_11:
        /*001c*/ 	.word	0x00000000
        /*0020*/ 	.short	0x0018
        /*0022*/ 	.short	0x0078
        /*0024*/ 	.byte	0x00, 0xf4, 0x21, 0x00


	//----- nvinfo : EIATTR_KPARAM_INFO
	.align		4
.L_12:
        /*0028*/ 	.byte	0x04, 0x17
        /*002a*/ 	.short	(.L_14 - .L_13)
.L_13:
        /*002c*/ 	.word	0x00000000
        /*0030*/ 	.short	0x0017
        /*0032*/ 	.short	0x0070
        /*0034*/ 	.byte	0x00, 0xf0, 0x11, 0x00


	//----- nvinfo : EIATTR_KPARAM_INFO
	.align		4
.L_14:
        /*0038*/ 	.byte	0x04, 0x17
        /*003a*/ 	.short	(.L_16 - .L_15)
.L_15:
        /*003c*/ 	.word	0x00000000
        /*0040*/ 	.short	0x0016
        /*0042*/ 	.short	0x006c
        /*0044*/ 	.byte	0x00, 0xf0, 0x11, 0x00


	//----- nvinfo : EIATTR_KPARAM_INFO
	.align		4
.L_16:
        /*0048*/ 	.byte	0x04, 0x17
        /*004a*/ 	.short	(.L_18 - .L_17)
.L_17:
        /*004c*/ 	.word	0x00000000
        /*0050*/ 	.short	0x0015
        /*0052*/ 	.short	0x0068
        /*0054*/ 	.byte	0x00, 0xf0, 0x11, 0x00


	//----- nvinfo : EIATTR_KPARAM_INFO
	.align		4
.L_18:
        /*0058*/ 	.byte	0x04, 0x17
        /*005a*/ 	.short	(.L_20 - .L_19)
.L_19:
        /*005c*/ 	.word	0x00000000
        /*0060*/ 	.short	0x0014
        /*0062*/ 	.short	0x0064
        /*0064*/ 	.byte	0x00, 0xf0, 0x11, 0x00


	//----- nvinfo : EIATTR_KPARAM_INFO
	.align		4
.L_20:
        /*0068*/ 	.byte	0x04, 0x17
        /*006a*/ 	.short	(.L_22 - .L_21)
.L_21:
        /*006c*/ 	.word	0x00000000
        /*0070*/ 	.short	0x0013
        /*0072*/ 	.short	0x0060
        /*0074*/ 	.byte	0x00, 0xf0, 0x11, 0x00


	//----- nvinfo : EIATTR_KPARAM_INFO
	.align		4
.L_22:
        /*0078*/ 	.byte	0x04, 0x17
        /*007a*/ 	.short	(.L_24 - .L_23)
.L_23:
        /*007c*/ 	.word	0x00000000
        /*0080*/ 	.short	0x0012
        /*0082*/ 	.short	0x005c
        /*0084*/ 	.byte	0x00, 0xf0, 0x11, 0x00


	//----- nvinfo : EIATTR_KPARAM_INFO
	.align		4
.L_24:
        /*0088*/ 	.byte	0x04, 0x17
        /*008a*/ 	.short	(.L_26 - .L_25)
.L_25:
        /*008c*/ 	.word	0x00000000
        /*0090*/ 	.short	0x0011
        /*0092*/ 	.short	0x0058
        /*0094*/ 	.byte	0x00, 0xf0, 0x11, 0x00


	//----- nvinfo : EIATTR_KPARAM_INFO
	.align		4
.L_26:
        /*0098*/ 	.byte	0x04, 0x17
        /*009a*/ 	.short	(.L_28 - .L_27)
.L_27:
        /*009c*/ 	.word	0x00000000
        /*00a0*/ 	.short	0x0010
        /*00a2*/ 	.short	0x0054
        /*00a4*/ 	.byte	0x00, 0xf0, 0x11, 0x00


	//----- nvinfo : EIATTR_KPARAM_INFO
	.align		4
.L_28:
        /*00a8*/ 	.byte	0x04, 0x17
        /*00aa*/ 	.short	(.L_30 - .L_29)
.L_29:
        /*00ac*/ 	.word	0x00000000
        /*00b0*/ 	.short	0x000f
        /*00b2*/ 	.short	0x0050
        /*00b4*/ 	.byte	0x00, 0xf0, 0x11, 0x00


	//----- nvinfo : EIATTR_KPARAM_INFO
	.align		4
.L_30:
        /*00b8*/ 	.byte	0x04, 0x17
        /*00ba*/ 	.short	(.L_32 - .L_31)
.L_31:
        /*00bc*/ 	.word	0x00000000
        /*00c0*/ 	.short	0x000e
        /*00c2*/ 	.short	0x004c
        /*00c4*/ 	.byte	0x00, 0xf0, 0x11, 0x00


	//----- nvinfo : EIATTR_KPARAM_INFO
	.align		4
.L_32:
        /*00c8*/ 	.byte	0x04, 0x17
        /*00ca*/ 	.short	(.L_34 - .L_33)
.L_33:
        /*00cc*/ 	.word	0x00000000
        /*00d0*/ 	.short	0x000d
        /*00d2*/ 	.short	0x0048
        /*00d4*/ 	.byte	0x00, 0xf0, 0x11, 0x00


	//----- nvinfo : EIATTR_KPARAM_INFO
	.align		4
.L_34:
        /*00d8*/ 	.byte	0x04, 0x17
        /*00da*/ 	.short	(.L_36 - .L_35)
.L_35:
        /*00dc*/ 	.word	0x00000000
        /*00e0*/ 	.short	0x000c
        /*00e2*/ 	.short	0x0044
        /*00e4*/ 	.byte	0x00, 0xf0, 0x11, 0x00


	//----- nvinfo : EIATTR_KPARAM_INFO
	.align		4
.L_36:
        /*00e8*/ 	.byte	0x04, 0x17
        /*00ea*/ 	.short	(.L_38 - .L_37)
.L_37:
        /*00ec*/ 	.word	0x00000000
        /*00f0*/ 	.short	0x000b
        /*00f2*/ 	.short	0x0040
        /*00f4*/ 	.byte	0x00, 0xf0, 0x11, 0x00


	//----- nvinfo : EIATTR_KPARAM_INFO
	.align		4
.L_38:
        /*00f8*/ 	.byte	0x04, 0x17
        /*00fa*/ 	.short	(.L_40 - .L_39)
.L_39:
        /*00fc*/ 	.word	0x00000000
        /*0100*/ 	.short	0x000a
        /*0102*/ 	.short	0x003c
        /*0104*/ 	.byte	0x00, 0xf0, 0x11, 0x00


	//----- nvinfo : EIATTR_KPARAM_INFO
	.align		4
.L_40:
        /*0108*/ 	.byte	0x04, 0x17
        /*010a*/ 	.short	(.L_42 - .L_41)
.L_41:
        /*010c*/ 	.word	0x00000000
        /*0110*/ 	.short	0x0009
        /*0112*/ 	.short	0x0038
        /*0114*/ 	.byte	0x00, 0xf0, 0x11, 0x00


	//----- nvinfo : EIATTR_KPARAM_INFO
	.align		4
.L_42:
        /*0118*/ 	.byte	0x04, 0x17
        /*011a*/ 	.short	(.L_44 - .L_43)
.L_43:
        /*011c*/ 	.word	0x00000000
        /*0120*/ 	.short	0x0008
        /*0122*/ 	.short	0x0034
        /*0124*/ 	.byte	0x00, 0xf0, 0x11, 0x00


	//----- nvinfo : EIATTR_KPARAM_INFO
	.align		4
.L_44:
        /*0128*/ 	.byte	0x04, 0x17
        /*012a*/ 	.short	(.L_46 - .L_45)
.L_45:
        /*012c*/ 	.word	0x00000000
        /*0130*/ 	.short	0x0007
        /*0132*/ 	.short	0x0030
        /*0134*/ 	.byte	0x00, 0xf0, 0x11, 0x00


	//----- nvinfo : EIATTR_KPARAM_INFO
	.align		4
.L_46:
        /*0138*/ 	.byte	0x04, 0x17
        /*013a*/ 	.short	(.L_48 - .L_47)
.L_47:
        /*013c*/ 	.word	0x00000000
        /*0140*/ 	.short	0x0006
        /*0142*/ 	.short	0x002c
        /*0144*/ 	.byte	0x00, 0xf0, 0x11, 0x00


	//----- nvinfo : EIATTR_KPARAM_INFO
	.align		4
.L_48:
        /*0148*/ 	.byte	0x04, 0x17
        /*014a*/ 	.short	(.L_50 - .L_49)
.L_49:
        /*014c*/ 	.word	0x00000000
        /*0150*/ 	.short	0x0005
        /*0152*/ 	.short	0x0028
        /*0154*/ 	.byte	0x00, 0xf0, 0x11, 0x00


	//----- nvinfo : EIATTR_KPARAM_INFO
	.align		4
.L_50:
        /*0158*/ 	.byte	0x04, 0x17
        /*015a*/ 	.short	(.L_52 - .L_51)
.L_51:
        /*015c*/ 	.word	0x00000000
        /*0160*/ 	.short	0x0004
        /*0162*/ 	.short	0x0020
        /*0164*/ 	.byte	0x00, 0xf4, 0x21, 0x00


	//----- nvinfo : EIATTR_KPARAM_INFO
	.align		4
.L_52:
        /*0168*/ 	.byte	0x04, 0x17
        /*016a*/ 	.short	(.L_54 - .L_53)
.L_53:
        /*016c*/ 	.word	0x00000000
        /*0170*/ 	.short	0x0003
        /*0172*/ 	.short	0x0018
        /*0174*/ 	.byte	0x00, 0xf4, 0x21, 0x00


	//----- nvinfo : EIATTR_KPARAM_INFO
	.align		4
.L_54:
        /*0178*/ 	.byte	0x04, 0x17
        /*017a*/ 	.short	(.L_56 - .L_55)
.L_55:
        /*017c*/ 	.word	0x00000000
        /*0180*/ 	.short	0x0002
        /*0182*/ 	.short	0x0010
        /*0184*/ 	.byte	0x00, 0xf4, 0x21, 0x00


	//----- nvinfo : EIATTR_KPARAM_INFO
	.align		4
.L_56:
        /*0188*/ 	.byte	0x04, 0x17
        /*018a*/ 	.short	(.L_58 - .L_57)
.L_57:
        /*018c*/ 	.word	0x00000000
        /*0190*/ 	.short	0x0001
        /*0192*/ 	.short	0x0008
        /*0194*/ 	.byte	0x00, 0xf4, 0x21, 0x00


	//----- nvinfo : EIATTR_KPARAM_INFO
	.align		4
.L_58:
        /*0198*/ 	.byte	0x04, 0x17
        /*019a*/ 	.short	(.L_60 - .L_59)
.L_59:
        /*019c*/ 	.word	0x00000000
        /*01a0*/ 	.short	0x0000
        /*01a2*/ 	.short	0x0000
        /*01a4*/ 	.byte	0x00, 0xf4, 0x21, 0x00


	//----- nvinfo : EIATTR_SPARSE_MMA_MASK
	.align		4
.L_60:
        /*01a8*/ 	.byte	0x03, 0x50
        /*01aa*/ 	.short	0x0000


	//----- nvinfo : EIATTR_MAXREG_COUNT
	.align		4
        /*01ac*/ 	.byte	0x03, 0x1b
        /*01ae*/ 	.short	0x00ff


	//----- nvinfo : EIATTR_NUM_BARRIERS
	.align		4
        /*01b0*/ 	.byte	0x02, 0x4c
        /*01b2*/ 	.byte	0x01
	.zero		1


	//----- nvinfo : EIATTR_MERCURY_ISA_VERSION
	.align		4
        /*01b4*/ 	.byte	0x03, 0x5f
        /*01b6*/ 	.short	0x0101


	//----- nvinfo : EIATTR_COOP_GROUP_MASK_REGIDS
	.align		4
        /*01b8*/ 	.byte	0x04, 0x29
        /*01ba*/ 	.short	(.L_62 - .L_61)


	//   ....[0]....
.L_61:
        /*01bc*/ 	.word	0xffffffff


	//   ....[1]....
        /*01c0*/ 	.word	0xffffffff


	//   ....[2]....
        /*01c4*/ 	.word	0xffffffff


	//   ....[3]....
        /*01c8*/ 	.word	0xffffffff


	//   ....[4]....
        /*01cc*/ 	.word	0xffffffff


	//   ....[5]....
        /*01d0*/ 	.word	0xffffffff


	//   ....[6]....
        /*01d4*/ 	.word	0xffffffff


	//   ....[7]....
        /*01d8*/ 	.word	0xffffffff


	//----- nvinfo : EIATTR_COOP_GROUP_INSTR_OFFSETS
	.align		4
.L_62:
        /*01dc*/ 	.byte	0x04, 0x28
        /*01de*/ 	.short	(.L_64 - .L_63)


	//   ....[0]....
.L_63:
        /*01e0*/ 	.word	0x000021e0


	//   ....[1]....
        /*01e4*/ 	.word	0x00002260


	//   ....[2]....
        /*01e8*/ 	.word	0x00002540


	//   ....[3]....
        /*01ec*/ 	.word	0x00002570


	//   ....[4]....
        /*01f0*/ 	.word	0x000031f0


	//   ....[5]....
        /*01f4*/ 	.word	0x00003200


	//   ....[6]....
        /*01f8*/ 	.word	0x00003250


	//   ....[7]....
        /*01fc*/ 	.word	0x00003270


	//----- nvinfo : EIATTR_EXIT_INSTR_OFFSETS
	.align		4
.L_64:
        /*0200*/ 	.byte	0x04, 0x1c
        /*0202*/ 	.short	(.L_66 - .L_65)


	//   ....[0]....
.L_65:
        /*0204*/ 	.word	0x00004350


	//   ....[1]....
        /*0208*/ 	.word	0x00004380


	//----- nvinfo : EIATTR_REQNTID
	.align		4
.L_66:
        /*020c*/ 	.byte	0x04, 0x10
        /*020e*/ 	.short	(.L_68 - .L_67)
.L_67:
        /*0210*/ 	.word	0x00000100
        /*0214*/ 	.word	0x00000001
        /*0218*/ 	.word	0x00000001


	//----- nvinfo : EIATTR_CBANK_PARAM_SIZE
	.align		4
.L_68:
        /*021c*/ 	.byte	0x03, 0x19
        /*021e*/ 	.short	0x0088


	//----- nvinfo : EIATTR_PARAM_CBANK
	.align		4
        /*0220*/ 	.byte	0x04, 0x0a
        /*0222*/ 	.short	(.L_70 - .L_69)
	.align		4
.L_69:
        /*0224*/ 	.word	index@(.nv.constant0.attn_fwd)
        /*0228*/ 	.short	0x0210
        /*022a*/ 	.short	0x0088


	//----- nvinfo : EIATTR_SW_WAR
	.align		4
.L_70:
        /*022c*/ 	.byte	0x04, 0x36
        /*022e*/ 	.short	(.L_72 - .L_71)
.L_71:
        /*0230*/ 	.word	0x00000008
.L_72:


//--------------------- .nv.callgraph             --------------------------
	.section	.nv.callgraph,"",@"SHT_CUDA_CALLGRAPH"
	.align	4
	.sectionentsize	8
	.align		4
        /*0000*/ 	.word	0x00000000
	.align		4
        /*0004*/ 	.word	0xffffffff
	.align		4
        /*0008*/ 	.word	0x00000000
	.align		4
        /*000c*/ 	.word	0xfffffffe
	.align		4
        /*0010*/ 	.word	0x00000000
	.align		4
        /*0014*/ 	.word	0xfffffffd
	.align		4
        /*0018*/ 	.word	0x00000000
	.align		4
        /*001c*/ 	.word	0xfffffffc


//--------------------- .nv.constant4             --------------------------
	.section	.nv.constant4,"a",@progbits
	.align	8
	.align		8
.nv.constant4:
        /*0000*/ 	.dword	_$_str


//--------------------- .text.attn_fwd            --------------------------
	.section	.text.attn_fwd,"ax",@progbits
	.align	128
        .global         attn_fwd
        .type           attn_fwd,@function
        .size           attn_fwd,(.L_x_3 - attn_fwd)
        .other          attn_fwd,@"STO_CUDA_ENTRY STV_DEFAULT"
attn_fwd:
.text.attn_fwd:
[----:B------:R-:W-:Y:S01]  /*0000*/  LDC R1, c[0x0][0x28] ;  /* 0x00000a00ff017b82 */ /* 0x000fe20000000800 */
[----:B------:R-:W0:Y:S07]  /*0010*/  S2R R0, SR_TID.X ;  /* 0x0000000000007919 */ /* 0x000e2e0000002100 */
[----:B------:R-:W1:Y:S01]  /*0020*/  LDC R34, c[0x0][0x248] ;  /* 0x00009200ff227b82 */ /* 0x000e620000000800 */
[----:B------:R-:W-:Y:S01]  /*0030*/  ULDC.64 UR4, c[0x0][0x240] ;  /* 0x0000900000047ab9 */ /* 0x000fe20000000a00 */
[----:B------:R-:W-:Y:S01]  /*0040*/  ULDC.64 UR44, c[0x0][0x208] ;  /* 0x00008200002c7ab9 */ /* 0x000fe20000000a00 */
[----:B------:R-:W2:Y:S05]  /*0050*/  S2R R17, SR_CTAID.X ;  /* 0x0000000000117919 */ /* 0x000eaa0000002500 */
[----:B------:R-:W3:Y:S08]  /*0060*/  S2UR UR7, SR_CTAID.Y ;  /* 0x00000000000779c3 */ /* 0x000ef00000002600 */
[----:B------:R-:W4:Y:S01]  /*0070*/  LDC.64 R30, c[0x0][0x210] ;  /* 0x00008400ff1e7b82 */ /* 0x000f220000000a00 */
[----:B0-----:R-:W-:Y:S01]  /*0080*/  SHF.R.U32.HI R16, RZ, 0x6, R0 ;  /* 0x00000006ff107819 */ /* 0x001fe20000011600 */
[----:B---3--:R-:W-:-:S03]  /*0090*/  UIMAD UR4, UR7, UR4, URZ ;  /* 0x00000004070472a4 */ /* 0x008fc6000f8e023f */
[----:B------:R-:W-:Y:S01]  /*00a0*/  SGXT.U32 R16, R16, 0x2 ;  /* 0x000000021010781a */ /* 0x000fe20000000000 */
[----:B--2---:R-:W-:Y:S01]  /*00b0*/  IMAD.SHL.U32 R17, R17, 0x40, RZ ;  /* 0x0000004011117824 */ /* 0x004fe200078e00ff */
[----:B------:R-:W-:-:S03]  /*00c0*/  USHF.L.U32 UR6, UR4, 0x1, URZ ;  /* 0x0000000104067899 */ /* 0x000fc6000800063f */
[----:B-1----:R-:W-:Y:S01]  /*00d0*/  IMAD R4, R16, R34, RZ ;  /* 0x0000002210047224 */ /* 0x002fe200078e02ff */
[----:B------:R-:W-:-:S03]  /*00e0*/  LOP3.LUT R118, R17, 0x3f, R0, 0xf8, !PT ;  /* 0x0000003f11767812 */ /* 0x000fc600078ef800 */
[----:B------:R-:W-:Y:S02]  /*00f0*/  IMAD R5, R34, 0x4, R4 ;  /* 0x0000000422057824 */ /* 0x000fe400078e0204 */
[----:B------:R-:W-:Y:S01]  /*0100*/  IMAD R2, R118, UR5, RZ ;  /* 0x0000000576027c24 */ /* 0x000fe2000f8e02ff */
[----:B------:R-:W-:Y:S01]  /*0110*/  UIMAD.WIDE UR4, UR4, 0x2, URZ ;  /* 0x00000002040478a5 */ /* 0x000fe2000f8e023f */
[----:B------:R-:W-:Y:S02]  /*0120*/  IMAD R7, R34, 0x4, R5 ;  /* 0x0000000422077824 */ /* 0x000fe400078e0205 */
[----:B------:R-:W-:Y:S02]  /*0130*/  IMAD.SHL.U32 R3, R2, 0x2, RZ ;  /* 0x0000000202037824 */ /* 0x000fe400078e00ff */
[----:B------:R-:W-:Y:S02]  /*0140*/  IMAD R9, R34, 0x4, R7 ;  /* 0x0000000422097824 */ /* 0x000fe400078e0207 */
[----:B------:R-:W-:Y:S01]  /*0150*/  IMAD.HI R2, R2, 0x2, RZ ;  /* 0x0000000202027827 */ /* 0x000fe200078e02ff */
[----:B----4-:R-:W-:-:S03]  /*0160*/  IADD3 R30, P0, P1, R3, UR6, R30 ;  /* 0x00000006031e7c10 */ /* 0x010fc6000f91e01e */
[----:B------:R-:W-:Y:S01]  /*0170*/  IMAD R11, R34, 0x4, R9 ;  /* 0x00000004220b7824 */ /* 0x000fe200078e0209 */
[----:B------:R-:W-:Y:S02]  /*0180*/  IADD3.X R32, R2, UR5, R31, P0, P1 ;  /* 0x0000000502207c10 */ /* 0x000fe400087e241f */
[-C--:B------:R-:W-:Y:S01]  /*0190*/  LEA R2, P0, R4, R30.reuse, 0x1 ;  /* 0x0000001e04027211 */ /* 0x080fe200078008ff */
[----:B------:R-:W-:Y:S01]  /*01a0*/  IMAD R12, R34, 0x4, R11 ;  /* 0x00000004220c7824 */ /* 0x000fe200078e020b */
[----:B------:R-:W-:Y:S02]  /*01b0*/  LEA R6, P1, R7, R30, 0x1 ;  /* 0x0000001e07067211 */ /* 0x000fe400078208ff */
[----:B------:R-:W-:Y:S01]  /*01c0*/  LEA.HI.X.SX32 R3, R4, R32, 0x1, P0 ;  /* 0x0000002004037211 */ /* 0x000fe200000f0eff */
[C---:B------:R-:W-:Y:S01]  /*01d0*/  IMAD R13, R34.reuse, 0x4, R12 ;  /* 0x00000004220d7824 */ /* 0x040fe200078e020c */
[----:B------:R-:W-:Y:S02]  /*01e0*/  LEA R4, P0, R5, R30, 0x1 ;  /* 0x0000001e05047211 */ /* 0x000fe400078008ff */
[-C--:B------:R-:W-:Y:S01]  /*01f0*/  LEA.HI.X.SX32 R7, R7, R32.reuse, 0x1, P1 ;  /* 0x0000002007077211 */ /* 0x080fe200008f0eff */
[C---:B------:R-:W-:Y:S01]  /*0200*/  IMAD R14, R34.reuse, 0x4, R13 ;  /* 0x00000004220e7824 */ /* 0x040fe200078e020d */
[----:B------:R-:W-:Y:S01]  /*0210*/  LEA.HI.X.SX32 R5, R5, R32, 0x1, P0 ;  /* 0x0000002005057211 */ /* 0x000fe200000f0eff */
[----:B------:R0:W2:Y:S01]  /*0220*/  LDG.E.U16 R23, desc[UR44][R2.64] ;  /* 0x0000002c02177981 */ /* 0x0000a2000c1e1500 */
[-C--:B------:R-:W-:Y:S01]  /*0230*/  LEA R8, P0, R9, R30.reuse, 0x1 ;  /* 0x0000001e09087211 */ /* 0x080fe200078008ff */
[C---:B------:R-:W-:Y:S01]  /*0240*/  IMAD R15, R34.reuse, 0x4, R14 ;  /* 0x00000004220f7824 */ /* 0x040fe200078e020e */
[----:B------:R-:W-:Y:S01]  /*0250*/  LEA R10, P1, R11, R30, 0x1 ;  /* 0x0000001e0b0a7211 */ /* 0x000fe200078208ff */
[----:B------:R1:W3:Y:S01]  /*0260*/  LDG.E.U16 R25, desc[UR44][R6.64] ;  /* 0x0000002c06197981 */ /* 0x0002e2000c1e1500 */
[----:B------:R-:W-:Y:S01]  /*0270*/  LEA.HI.X.SX32 R9, R9, R32, 0x1, P0 ;  /* 0x0000002009097211 */ /* 0x000fe200000f0eff */
[----:B------:R-:W-:-:S02]  /*0280*/  IMAD R18, R34, 0x4, R15 ;  /* 0x0000000422127824 */ /* 0x000fc400078e020f */
[----:B------:R4:W5:Y:S01]  /*0290*/  LDG.E.U16 R22, desc[UR44][R4.64] ;  /* 0x0000002c04167981 */ /* 0x000962000c1e1500 */
[----:B------:R-:W-:Y:S02]  /*02a0*/  LEA.HI.X.SX32 R11, R11, R32, 0x1, P1 ;  /* 0x000000200b0b7211 */ /* 0x000fe400008f0eff */
[----:B0-----:R-:W-:Y:S01]  /*02b0*/  LEA R2, P0, R12, R30, 0x1 ;  /* 0x0000001e0c027211 */ /* 0x001fe200078008ff */
[----:B------:R-:W-:Y:S01]  /*02c0*/  IMAD R19, R34, 0x4, R18 ;  /* 0x0000000422137824 */ /* 0x000fe200078e0212 */
[----:B------:R-:W5:Y:S02]  /*02d0*/  LDG.E.U16 R24, desc[UR44][R8.64] ;  /* 0x0000002c08187981 */ /* 0x000f64000c1e1500 */
[----:B------:R-:W-:Y:S02]  /*02e0*/  LEA.HI.X.SX32 R3, R12, R32, 0x1, P0 ;  /* 0x000000200c037211 */ /* 0x000fe400000f0eff */
[C---:B-1----:R-:W-:Y:S01]  /*02f0*/  LEA R6, P0, R13.reuse, R30, 0x1 ;  /* 0x0000001e0d067211 */ /* 0x042fe200078008ff */
[----:B------:R-:W-:Y:S01]  /*0300*/  IMAD R20, R34, 0x4, R19 ;  /* 0x0000000422147824 */ /* 0x000fe200078e0213 */
[----:B------:R0:W5:Y:S02]  /*0310*/  LDG.E.U16 R27, desc[UR44][R10.64] ;  /* 0x0000002c0a1b7981 */ /* 0x000164000c1e1500 */
[----:B------:R-:W-:-:S02]  /*0320*/  LEA.HI.X.SX32 R7, R13, R32, 0x1, P0 ;  /* 0x000000200d077211 */ /* 0x000fc400000f0eff */
[CC--:B----4-:R-:W-:Y:S01]  /*0330*/  LEA R4, P0, R14.reuse, R30.reuse, 0x1 ;  /* 0x0000001e0e047211 */ /* 0x0d0fe200078008ff */
[----:B------:R1:W4:Y:S01]  /*0340*/  LDG.E.U16 R26, desc[UR44][R2.64] ;  /* 0x0000002c021a7981 */ /* 0x000322000c1e1500 */
[----:B------:R-:W-:Y:S02]  /*0350*/  LEA R12, P1, R15, R30, 0x1 ;  /* 0x0000001e0f0c7211 */ /* 0x000fe400078208ff */
[----:B------:R-:W-:Y:S01]  /*0360*/  LEA.HI.X.SX32 R5, R14, R32, 0x1, P0 ;  /* 0x000000200e057211 */ /* 0x000fe200000f0eff */
[----:B------:R-:W4:Y:S01]  /*0370*/  LDG.E.U16 R29, desc[UR44][R6.64] ;  /* 0x0000002c061d7981 */ /* 0x000f22000c1e1500 */
[C---:B0-----:R-:W-:Y:S01]  /*0380*/  IMAD R11, R34.reuse, 0x4, R20 ;  /* 0x00000004220b7824 */ /* 0x041fe200078e0214 */
[----:B------:R-:W-:Y:S02]  /*0390*/  LEA R8, P0, R19, R30, 0x1 ;  /* 0x0000001e13087211 */ /* 0x000fe400078008ff */
[-C--:B------:R-:W-:Y:S01]  /*03a0*/  LEA.HI.X.SX32 R13, R15, R32.reuse, 0x1, P1 ;  /* 0x000000200f0d7211 */ /* 0x080fe200008f0eff */
[C---:B------:R-:W-:Y:S01]  /*03b0*/  IMAD R21, R34.reuse, 0x4, R11 ;  /* 0x0000000422157824 */ /* 0x040fe200078e020b */
[----:B------:R-:W-:Y:S01]  /*03c0*/  LEA.HI.X.SX32 R9, R19, R32, 0x1, P0 ;  /* 0x0000002013097211 */ /* 0x000fe200000f0eff */
[----:B------:R0:W4:Y:S01]  /*03d0*/  LDG.E.U16 R28, desc[UR44][R4.64] ;  /* 0x0000002c041c7981 */ /* 0x000122000c1e1500 */
[----:B------:R-:W-:Y:S01]  /*03e0*/  LEA R10, P0, R11, R30, 0x1 ;  /* 0x0000001e0b0a7211 */ /* 0x000fe200078008ff */
[----:B-1----:R-:W-:-:S02]  /*03f0*/  IMAD R3, R34, 0x4, R21 ;  /* 0x0000000422037824 */ /* 0x002fc400078e0215 */
[----:B------:R1:W4:Y:S01]  /*0400*/  LDG.E.U16 R31, desc[UR44][R12.64] ;  /* 0x0000002c0c1f7981 */ /* 0x000322000c1e1500 */
[----:B------:R-:W-:Y:S02]  /*0410*/  LEA.HI.X.SX32 R11, R11, R32, 0x1, P0 ;  /* 0x000000200b0b7211 */ /* 0x000fe400000f0eff */
[CC--:B------:R-:W-:Y:S01]  /*0420*/  LEA R14, P1, R3.reuse, R30.reuse, 0x1 ;  /* 0x0000001e030e7211 */ /* 0x0c0fe200078208ff */
[----:B------:R1:W4:Y:S01]  /*0430*/  LDG.E.U16 R9, desc[UR44][R8.64] ;  /* 0x0000002c08097981 */ /* 0x000322000c1e1500 */
[----:B------:R-:W-:Y:S01]  /*0440*/  LEA R2, P0, R18, R30, 0x1 ;  /* 0x0000001e12027211 */ /* 0x000fe200078008ff */
[----:B------:R-:W-:Y:S01]  /*0450*/  IMAD R19, R34, 0x4, R3 ;  /* 0x0000000422137824 */ /* 0x000fe200078e0203 */
[-C--:B------:R-:W-:Y:S01]  /*0460*/  LEA.HI.X.SX32 R15, R3, R32.reuse, 0x1, P1 ;  /* 0x00000020030f7211 */ /* 0x080fe200008f0eff */
[----:B------:R-:W4:Y:S01]  /*0470*/  LDG.E.U16 R11, desc[UR44][R10.64] ;  /* 0x0000002c0a0b7981 */ /* 0x000f22000c1e1500 */
[----:B------:R-:W-:Y:S02]  /*0480*/  LEA.HI.X.SX32 R3, R18, R32, 0x1, P0 ;  /* 0x0000002012037211 */ /* 0x000fe400000f0eff */
[----:B0-----:R-:W-:-:S02]  /*0490*/  LEA R4, P0, R20, R30, 0x1 ;  /* 0x0000001e14047211 */ /* 0x001fc400078008ff */
[----:B------:R-:W-:Y:S01]  /*04a0*/  LEA R6, P1, R21, R30, 0x1 ;  /* 0x0000001e15067211 */ /* 0x000fe200078208ff */
[----:B------:R0:W4:Y:S01]  /*04b0*/  LDG.E.U16 R15, desc[UR44][R14.64] ;  /* 0x0000002c0e0f7981 */ /* 0x000122000c1e1500 */
[----:B------:R-:W-:Y:S02]  /*04c0*/  LEA.HI.X.SX32 R5, R20, R32, 0x1, P0 ;  /* 0x0000002014057211 */ /* 0x000fe400000f0eff */
[----:B-1----:R-:W-:Y:S01]  /*04d0*/  LEA R12, P0, R19, R30, 0x1 ;  /* 0x0000001e130c7211 */ /* 0x002fe200078008ff */
[----:B------:R1:W4:Y:S01]  /*04e0*/  LDG.E.U16 R2, desc[UR44][R2.64] ;  /* 0x0000002c02027981 */ /* 0x000322000c1e1500 */
[-C--:B------:R-:W-:Y:S02]  /*04f0*/  LEA.HI.X.SX32 R7, R21, R32.reuse, 0x1, P1 ;  /* 0x0000002015077211 */ /* 0x080fe400008f0eff */
[----:B------:R-:W-:Y:S01]  /*0500*/  LEA.HI.X.SX32 R13, R19, R32, 0x1, P0 ;  /* 0x00000020130d7211 */ /* 0x000fe200000f0eff */
[----:B------:R-:W4:Y:S04]  /*0510*/  LDG.E.U16 R4, desc[UR44][R4.64] ;  /* 0x0000002c04047981 */ /* 0x000f28000c1e1500 */
[----:B------:R1:W4:Y:S04]  /*0520*/  LDG.E.U16 R6, desc[UR44][R6.64] ;  /* 0x0000002c06067981 */ /* 0x000328000c1e1500 */
[----:B------:R-:W4:Y:S01]  /*0530*/  LDG.E.U16 R12, desc[UR44][R12.64] ;  /* 0x0000002c0c0c7981 */ /* 0x000f22000c1e1500 */
[----:B------:R-:W1:Y:S01]  /*0540*/  S2UR UR4, SR_CgaCtaId ;  /* 0x00000000000479c3 */ /* 0x000e620000008800 */
[C---:B------:R-:W-:Y:S01]  /*0550*/  LOP3.LUT R8, R0.reuse, 0xc0, RZ, 0xc0, !PT ;  /* 0x000000c000087812 */ /* 0x040fe200078ec0ff */
[----:B------:R-:W-:Y:S01]  /*0560*/  VIADD R157, R17, 0x40 ;  /* 0x00000040119d7836 */ /* 0x000fe20000000000 */
[----:B0-----:R-:W-:Y:S01]  /*0570*/  SHF.R.S32.HI R14, RZ, 0x2, R0 ;  /* 0x00000002ff0e7819 */ /* 0x001fe20000011400 */
[C---:B------:R-:W-:Y:S01]  /*0580*/  IMAD.SHL.U32 R120, R0.reuse, 0x2, RZ ;  /* 0x0000000200787824 */ /* 0x040fe200078e00ff */
[----:B------:R-:W-:-:S02]  /*0590*/  LOP3.LUT R119, R0, 0x80, RZ, 0xc0, !PT ;  /* 0x0000008000777812 */ /* 0x000fc400078ec0ff */
[----:B-1----:R-:W-:Y:S01]  /*05a0*/  SHF.R.U32.HI R3, RZ, 0x2, R8 ;  /* 0x00000002ff037819 */ /* 0x002fe20000011608 */
[----:B------:R-:W-:Y:S01]  /*05b0*/  UMOV UR40, 0x400 ;  /* 0x0000040000287882 */ /* 0x000fe20000000000 */
[----:B------:R-:W-:Y:S01]  /*05c0*/  SGXT R8, R14, 0x1 ;  /* 0x000000010e08781a */ /* 0x000fe20000000200 */
[C---:B------:R-:W-:Y:S01]  /*05d0*/  IMAD.SHL.U32 R125, R0.reuse, 0x8, RZ ;  /* 0x00000008007d7824 */ /* 0x040fe200078e00ff */
[----:B------:R-:W-:Y:S01]  /*05e0*/  SHF.R.U32.HI R7, RZ, 0x1, R119 ;  /* 0x00000001ff077819 */ /* 0x000fe20000011677 */
[C---:B------:R-:W-:Y:S01]  /*05f0*/  IMAD.SHL.U32 R126, R0.reuse, 0x4, RZ ;  /* 0x00000004007e7824 */ /* 0x040fe200078e00ff */
[----:B------:R-:W-:Y:S02]  /*0600*/  ISETP.GE.AND P0, PT, R157, 0x1, PT ;  /* 0x000000019d00780c */ /* 0x000fe40003f06270 */
[----:B------:R-:W-:Y:S02]  /*0610*/  LOP3.LUT R120, R3, 0x1fe, R120, 0x78, !PT ;  /* 0x000001fe03787812 */ /* 0x000fe400078e7878 */
[----:B------:R-:W-:Y:S01]  /*0620*/  SHF.R.S32.HI R3, RZ, 0x3, R0 ;  /* 0x00000003ff037819 */ /* 0x000fe20000011400 */
[----:B------:R-:W-:Y:S01]  /*0630*/  IMAD.SHL.U32 R10, R0, 0x40, RZ ;  /* 0x00000040000a7824 */ /* 0x000fe200078e00ff */
[----:B------:R-:W-:-:S02]  /*0640*/  LOP3.LUT R7, R7, 0x840, R8, 0x78, !PT ;  /* 0x0000084007077812 */ /* 0x000fc400078e7808 */
[----:B------:R-:W-:Y:S01]  /*0650*/  LOP3.LUT R121, R0, 0x3, RZ, 0xc0, !PT ;  /* 0x0000000300797812 */ /* 0x000fe200078ec0ff */
[----:B------:R-:W-:Y:S01]  /*0660*/  ULEA UR40, UR4, UR40, 0x18 ;  /* 0x0000002804287291 */ /* 0x000fe2000f8ec03f */
[----:B------:R-:W-:Y:S02]  /*0670*/  LOP3.LUT R8, R125, 0x380, RZ, 0xc0, !PT ;  /* 0x000003807d087812 */ /* 0x000fe400078ec0ff */
[----:B------:R-:W-:Y:S02]  /*0680*/  LOP3.LUT R5, R126, 0x1b8, RZ, 0xc0, !PT ;  /* 0x000001b87e057812 */ /* 0x000fe400078ec0ff */
[----:B------:R-:W-:Y:S02]  /*0690*/  SGXT R3, R3, 0x1 ;  /* 0x000000010303781a */ /* 0x000fe40000000200 */
[----:B------:R-:W-:Y:S02]  /*06a0*/  SHF.R.S32.HI R124, RZ, 0x4, R0 ;  /* 0x00000004ff7c7819 */ /* 0x000fe40000011400 */
[----:B------:R-:W-:Y:S01]  /*06b0*/  LOP3.LUT R123, R120, 0x40, RZ, 0x3c, !PT ;  /* 0x00000040787b7812 */ /* 0x000fe200078e3cff */
[----:B------:R-:W-:Y:S01]  /*06c0*/  IMAD R8, R121, 0x10, R8 ;  /* 0x0000001079087824 */ /* 0x000fe200078e0208 */
[----:B------:R-:W-:-:S02]  /*06d0*/  LOP3.LUT R5, R5, 0x40, R10, 0xf8, !PT ;  /* 0x0000004005057812 */ /* 0x000fc400078ef80a */
[----:B------:R-:W-:Y:S02]  /*06e0*/  LOP3.LUT R10, R0, 0xc0, RZ, 0xc0, !PT ;  /* 0x000000c0000a7812 */ /* 0x000fe400078ec0ff */
[----:B------:R-:W-:Y:S02]  /*06f0*/  LOP3.LUT R3, R3, 0x1008, RZ, 0xc0, !PT ;  /* 0x0000100803037812 */ /* 0x000fe400078ec0ff */
[----:B------:R-:W-:Y:S01]  /*0700*/  SGXT R124, R124, 0x1 ;  /* 0x000000017c7c781a */ /* 0x000fe20000000200 */
[----:B------:R-:W-:Y:S01]  /*0710*/  IMAD.MOV.U32 R150, RZ, RZ, -0x800000 ;  /* 0xff800000ff967424 */ /* 0x000fe200078e00ff */
[----:B------:R-:W-:Y:S01]  /*0720*/  ISETP.NE.U32.AND P5, PT, R10, RZ, PT ;  /* 0x000000ff0a00720c */ /* 0x000fe20003fa5070 */
[----:B------:R-:W-:Y:S01]  /*0730*/  IMAD.MOV.U32 R131, RZ, RZ, 0x3f800000 ;  /* 0x3f800000ff837424 */ /* 0x000fe200078e00ff */
[----:B------:R-:W-:Y:S01]  /*0740*/  IADD3 R122, R3, R7, R8 ;  /* 0x00000007037a7210 */ /* 0x000fe20007ffe008 */
[----:B------:R-:W-:Y:S01]  /*0750*/  IMAD.MOV.U32 R130, RZ, RZ, 0x3f800000 ;  /* 0x3f800000ff827424 */ /* 0x000fe200078e00ff */
[----:B------:R-:W-:Y:S01]  /*0760*/  LOP3.LUT R124, R5, 0x840, R124, 0x78, !PT ;  /* 0x00000840057c7812 */ /* 0x000fe200078e787c */
[----:B------:R-:W-:Y:S01]  /*0770*/  IMAD.MOV.U32 R41, RZ, RZ, -0x800000 ;  /* 0xff800000ff297424 */ /* 0x000fe200078e00ff */
[----:B------:R-:W-:-:S02]  /*0780*/  CS2R R56, SRZ ;  /* 0x0000000000387805 */ /* 0x000fc4000001ff00 */
[----:B------:R-:W-:Y:S02]  /*0790*/  CS2R R58, SRZ ;  /* 0x00000000003a7805 */ /* 0x000fe4000001ff00 */
[----:B------:R-:W-:Y:S02]  /*07a0*/  CS2R R60, SRZ ;  /* 0x00000000003c7805 */ /* 0x000fe4000001ff00 */
[----:B------:R-:W-:Y:S02]  /*07b0*/  CS2R R62, SRZ ;  /* 0x00000000003e7805 */ /* 0x000fe4000001ff00 */
[----:B------:R-:W-:Y:S02]  /*07c0*/  CS2R R64, SRZ ;  /* 0x0000000000407805 */ /* 0x000fe4000001ff00 */
[----:B------:R-:W-:Y:S02]  /*07d0*/  CS2R R66, SRZ ;  /* 0x0000000000427805 */ /* 0x000fe4000001ff00 */
[----:B------:R-:W-:-:S02]  /*07e0*/  CS2R R68, SRZ ;  /* 0x0000000000447805 */ /* 0x000fc4000001ff00 */
[----:B------:R-:W-:Y:S02]  /*07f0*/  CS2R R70, SRZ ;  /* 0x0000000000467805 */ /* 0x000fe4000001ff00 */
[----:B------:R-:W-:Y:S02]  /*0800*/  LOP3.LUT R125, R125, 0x38, RZ, 0xc0, !PT ;  /* 0x000000387d7d7812 */ /* 0x000fe400078ec0ff */
[----:B------:R-:W-:Y:S01]  /*0810*/  LOP3.LUT R126, R126, 0xc0, RZ, 0xc0, !PT ;  /* 0x000000c07e7e7812 */ /* 0x000fe200078ec0ff */
[----:B--2---:R0:W-:Y:S04]  /*0820*/  STS.U16 [R120+UR40], R23 ;  /* 0x0000001778007988 */ /* 0x0041e80008000428 */
[----:B---3--:R0:W-:Y:S04]  /*0830*/  STS.U16 [R120+UR40+0x400], R25 ;  /* 0x0004001978007988 */ /* 0x0081e80008000428 */
[----:B-----5:R0:W-:Y:S04]  /*0840*/  STS.U16 [R120+UR40+0x800], R27 ;  /* 0x0008001b78007988 */ /* 0x0201e80008000428 */
[----:B----4-:R0:W-:Y:S04]  /*0850*/  STS.U16 [R120+UR40+0xc00], R29 ;  /* 0x000c001d78007988 */ /* 0x0101e80008000428 */
[----:B------:R0:W-:Y:S04]  /*0860*/  STS.U16 [R120+UR40+0x1000], R31 ;  /* 0x0010001f78007988 */ /* 0x0001e80008000428 */
        /* <DEDUP_REMOVED lines=10> */
[----:B------:R0:W-:Y:S01]  /*0910*/  STS.U16 [R123+UR40+0x1e00], R12 ;  /* 0x001e000c7b007988 */ /* 0x0001e20008000428 */
[----:B------:R-:W-:Y:S05]  /*0920*/  @!P0 BRA `(.L_x_0) ;  /* 0x0000002800888947 */ /* 0x000fea0003800000 */
[----:B------:R-:W1:Y:S01]  /*0930*/  LDC.64 R72, c[0x0][0x250] ;  /* 0x00009400ff487b82 */ /* 0x000e620000000a00 */
[--C-:B------:R-:W-:Y:S01]  /*0940*/  SHF.R.U32.HI R7, RZ, 0x2, R0.reuse ;  /* 0x00000002ff077819 */ /* 0x100fe20000011600 */
[----:B------:R-:W-:Y:S01]  /*0950*/  ULDC UR4, c[0x0][0x258] ;  /* 0x0000960000047ab9 */ /* 0x000fe20000000800 */
[----:B0-----:R-:W-:Y:S01]  /*0960*/  LOP3.LUT R2, R0, 0x3f, RZ, 0xc0, !PT ;  /* 0x0000003f00027812 */ /* 0x001fe200078ec0ff */
[----:B------:R-:W-:Y:S01]  /*0970*/  USHF.R.U32.HI UR36, URZ, 0x4, UR40 ;  /* 0x000000043f247899 */ /* 0x000fe20008011628 */
[--C-:B------:R-:W-:Y:S01]  /*0980*/  SHF.R.U32.HI R4, RZ, 0x1, R0.reuse ;  /* 0x00000001ff047819 */ /* 0x100fe20000011600 */
[----:B------:R-:W-:Y:S01]  /*0990*/  UIADD3 UR49, UR40, 0x2000, URZ ;  /* 0x0000200028317890 */ /* 0x000fe2000fffe03f */
[----:B------:R-:W-:Y:S01]  /*09a0*/  SGXT.U32 R7, R7, 0x3 ;  /* 0x000000030707781a */ /* 0x000fe20000000000 */
[----:B------:R-:W0:Y:S01]  /*09b0*/  LDC.64 R74, c[0x0][0x260] ;  /* 0x00009800ff4a7b82 */ /* 0x000e220000000a00 */
[----:B------:R-:W-:Y:S01]  /*09c0*/  IMAD R5, R2, UR4, RZ ;  /* 0x0000000402057c24 */ /* 0x000fe2000f8e02ff */
[----:B------:R-:W-:Y:S01]  /*09d0*/  ULDC.64 UR4, c[0x0][0x218] ;  /* 0x0000860000047ab9 */ /* 0x000fe20000000a00 */
[----:B------:R-:W-:Y:S01]  /*09e0*/  SHF.R.U32.HI R8, RZ, 0x5, R0 ;  /* 0x00000005ff087819 */ /* 0x000fe20000011600 */
[----:B------:R-:W-:Y:S01]  /*09f0*/  USGXT.U32 UR36, UR36, 0xe ;  /* 0x0000000e2424789a */ /* 0x000fe20008000000 */
[----:B------:R-:W-:Y:S01]  /*0a00*/  IMAD.MOV.U32 R131, RZ, RZ, 0x3f800000 ;  /* 0x3f800000ff837424 */ /* 0x000fe200078e00ff */
[----:B------:R-:W-:Y:S01]  /*0a10*/  USHF.R.U32.HI UR38, URZ, 0x4, UR49 ;  /* 0x000000043f267899 */ /* 0x000fe20008011631 */
[----:B------:R-:W-:Y:S01]  /*0a20*/  R2UR UR48, R8 ;  /* 0x00000000083072ca */ /* 0x000fe200000e0000 */
[----:B------:R-:W2:Y:S01]  /*0a30*/  LDC R28, c[0x0][0x268] ;  /* 0x00009a00ff1c7b82 */ /* 0x000ea20000000800 */
[----:B------:R-:W-:Y:S01]  /*0a40*/  UIADD3 UR8, UP0, UR36, 0x80, URZ ;  /* 0x0000008024087890 */ /* 0x000fe2000ff1e03f */
[----:B------:R-:W-:Y:S01]  /*0a50*/  IMAD.MOV.U32 R132, RZ, RZ, -0x800000 ;  /* 0xff800000ff847424 */ /* 0x000fe200078e00ff */
[----:B------:R-:W-:Y:S01]  /*0a60*/  USGXT.U32 UR38, UR38, 0xe ;  /* 0x0000000e2626789a */ /* 0x000fe20008000000 */
[----:B------:R-:W-:Y:S01]  /*0a70*/  IMAD.MOV.U32 R129, RZ, RZ, RZ ;  /* 0x000000ffff817224 */ /* 0x000fe200078e00ff */
[----:B------:R-:W-:Y:S01]  /*0a80*/  UMOV UR6, URZ ;  /* 0x0000003f00067c82 */ /* 0x000fe20008000000 */
[----:B------:R-:W-:Y:S01]  /*0a90*/  IMAD.MOV.U32 R127, RZ, RZ, RZ ;  /* 0x000000ffff7f7224 */ /* 0x000fe200078e00ff */
[----:B------:R-:W-:Y:S01]  /*0aa0*/  CS2R R56, SRZ ;  /* 0x0000000000387805 */ /* 0x000fe2000001ff00 */
[----:B-1----:R-:W-:Y:S01]  /*0ab0*/  IMAD R3, R72, UR7, RZ ;  /* 0x0000000748037c24 */ /* 0x002fe2000f8e02ff */
[----:B------:R-:W-:Y:S01]  /*0ac0*/  LOP3.LUT R72, R7, 0x30, R4, 0xf8, !PT ;  /* 0x0000003007487812 */ /* 0x000fe200078ef804 */
[----:B------:R-:W-:Y:S01]  /*0ad0*/  IMAD.SHL.U32 R7, R5, 0x2, RZ ;  /* 0x0000000205077824 */ /* 0x000fe200078e00ff */
[----:B------:R-:W-:Y:S01]  /*0ae0*/  CS2R R58, SRZ ;  /* 0x00000000003a7805 */ /* 0x000fe2000001ff00 */
[----:B------:R-:W-:Y:S01]  /*0af0*/  IMAD.SHL.U32 R4, R3, 0x2, RZ ;  /* 0x0000000203047824 */ /* 0x000fe200078e00ff */
[----:B------:R-:W-:Y:S01]  /*0b00*/  LOP3.LUT R72, R72, R17, RZ, 0xfc, !PT ;  /* 0x0000001148487212 */ /* 0x000fe200078efcff */
[----:B------:R-:W-:Y:S01]  /*0b10*/  IMAD R6, R16, R73, RZ ;  /* 0x0000004910067224 */ /* 0x000fe200078e02ff */
[----:B------:R-:W-:Y:S01]  /*0b20*/  CS2R R60, SRZ ;  /* 0x00000000003c7805 */ /* 0x000fe2000001ff00 */
[----:B0-----:R-:W-:Y:S01]  /*0b30*/  IMAD R74, R74, UR7, RZ ;  /* 0x000000074a4a7c24 */ /* 0x001fe2000f8e02ff */
[----:B------:R-:W-:Y:S01]  /*0b40*/  IADD3 R107, P0, P1, R7, UR4, R4 ;  /* 0x00000004076b7c10 */ /* 0x000fe2000f91e004 */
[C---:B------:R-:W-:Y:S01]  /*0b50*/  IMAD R4, R73.reuse, 0x4, R6 ;  /* 0x0000000449047824 */ /* 0x040fe200078e0206 */
[----:B------:R-:W-:Y:S01]  /*0b60*/  CS2R R62, SRZ ;  /* 0x00000000003e7805 */ /* 0x000fe2000001ff00 */
[----:B------:R-:W-:Y:S01]  /*0b70*/  IMAD R7, R2, R75, RZ ;  /* 0x0000004b02077224 */ /* 0x000fe200078e02ff */
[-C--:B------:R-:W-:Y:S01]  /*0b80*/  LEA R76, P2, R6, R107.reuse, 0x1 ;  /* 0x0000006b064c7211 */ /* 0x080fe200078408ff */
[----:B------:R-:W-:Y:S01]  /*0b90*/  IMAD R8, R73, 0x4, R4 ;  /* 0x0000000449087824 */ /* 0x000fe200078e0204 */
[----:B------:R-:W-:Y:S01]  /*0ba0*/  LEA R78, P3, R4, R107, 0x1 ;  /* 0x0000006b044e7211 */ /* 0x000fe200078608ff */
[----:B------:R-:W-:Y:S01]  /*0bb0*/  IMAD.HI R2, R5, 0x2, RZ ;  /* 0x0000000205027827 */ /* 0x000fe200078e02ff */
[----:B------:R-:W-:-:S02]  /*0bc0*/  CS2R R64, SRZ ;  /* 0x0000000000407805 */ /* 0x000fc4000001ff00 */
[----:B------:R-:W-:Y:S02]  /*0bd0*/  CS2R R66, SRZ ;  /* 0x0000000000427805 */ /* 0x000fe4000001ff00 */
[----:B------:R-:W-:Y:S01]  /*0be0*/  LEA R80, P4, R8, R107, 0x1 ;  /* 0x0000006b08507211 */ /* 0x000fe200078808ff */
[----:B------:R-:W-:Y:S01]  /*0bf0*/  IMAD.HI R3, R3, 0x2, RZ ;  /* 0x0000000203037827 */ /* 0x000fe200078e02ff */
[----:B------:R-:W-:Y:S02]  /*0c00*/  CS2R R68, SRZ ;  /* 0x0000000000447805 */ /* 0x000fe4000001ff00 */
[----:B------:R-:W-:Y:S02]  /*0c10*/  CS2R R70, SRZ ;  /* 0x0000000000467805 */ /* 0x000fe4000001ff00 */
[----:B------:R-:W-:Y:S01]  /*0c20*/  LOP3.LUT R128, R72, 0x8, RZ, 0xfc, !PT ;  /* 0x0000000848807812 */ /* 0x000fe200078efcff */
[----:B------:R-:W-:Y:S01]  /*0c30*/  IMAD R10, R73, 0x4, R8 ;  /* 0x00000004490a7824 */ /* 0x000fe200078e0208 */
[----:B------:R-:W-:Y:S01]  /*0c40*/  IADD3.X R19, R2, UR5, R3, P0, P1 ;  /* 0x0000000502137c10 */ /* 0x000fe200087e2403 */
[----:B------:R-:W-:Y:S01]  /*0c50*/  IMAD.SHL.U32 R5, R74, 0x2, RZ ;  /* 0x000000024a057824 */ /* 0x000fe200078e00ff */
[----:B------:R-:W-:Y:S01]  /*0c60*/  ULDC.64 UR4, c[0x0][0x220] ;  /* 0x0000880000047ab9 */ /* 0x000fe20000000a00 */
[----:B------:R-:W-:Y:S01]  /*0c70*/  IMAD.SHL.U32 R12, R7, 0x2, RZ ;  /* 0x00000002070c7824 */ /* 0x000fe200078e00ff */
[-C--:B------:R-:W-:Y:S01]  /*0c80*/  LEA.HI.X.SX32 R79, R4, R19.reuse, 0x1, P3 ;  /* 0x00000013044f7211 */ /* 0x080fe200018f0eff */
[C---:B------:R-:W-:Y:S01]  /*0c90*/  IMAD R2, R73.reuse, 0x4, R10 ;  /* 0x0000000449027824 */ /* 0x040fe200078e020a */
[----:B------:R-:W-:Y:S01]  /*0ca0*/  LEA.HI.X.SX32 R77, R6, R19, 0x1, P2 ;  /* 0x00000013064d7211 */ /* 0x000fe200010f0eff */
[----:B--2---:R-:W-:Y:S01]  /*0cb0*/  IMAD R9, R16, R28, RZ ;  /* 0x0000001c10097224 */ /* 0x004fe200078e02ff */
[----:B------:R-:W-:Y:S01]  /*0cc0*/  IADD3 R26, P0, P1, R12, UR4, R5 ;  /* 0x000000040c1a7c10 */ /* 0x000fe2000f91e005 */
[C---:B------:R-:W-:Y:S01]  /*0cd0*/  IMAD R12, R73.reuse, 0x4, R2 ;  /* 0x00000004490c7824 */ /* 0x040fe200078e0202 */
[----:B------:R-:W-:Y:S01]  /*0ce0*/  LEA R82, P2, R10, R107, 0x1 ;  /* 0x0000006b0a527211 */ /* 0x000fe200078408ff */
[----:B------:R-:W-:Y:S01]  /*0cf0*/  IMAD R3, R28, 0x4, R9 ;  /* 0x000000041c037824 */ /* 0x000fe200078e0209 */
[-C--:B------:R-:W-:Y:S01]  /*0d00*/  LEA.HI.X.SX32 R81, R8, R19.reuse, 0x1, P4 ;  /* 0x0000001308517211 */ /* 0x080fe200020f0eff */
[C---:B------:R-:W-:Y:S01]  /*0d10*/  IMAD R14, R73.reuse, 0x4, R12 ;  /* 0x00000004490e7824 */ /* 0x040fe200078e020c */
[----:B------:R-:W-:Y:S01]  /*0d20*/  LEA.HI.X.SX32 R83, R10, R19, 0x1, P2 ;  /* 0x000000130a537211 */ /* 0x000fe200010f0eff */
[----:B------:R-:W-:Y:S01]  /*0d30*/  IMAD R5, R28, 0x4, R3 ;  /* 0x000000041c057824 */ /* 0x000fe200078e0203 */
[-C--:B------:R-:W-:Y:S01]  /*0d40*/  LEA R84, P2, R2, R107.reuse, 0x1 ;  /* 0x0000006b02547211 */ /* 0x080fe200078408ff */
        /* <DEDUP_REMOVED lines=9> */
[-C--:B------:R-:W-:Y:S01]  /*0de0*/  LEA R92, P4, R4, R107.reuse, 0x1 ;  /* 0x0000006b045c7211 */ /* 0x080fe200078808ff */
[----:B------:R-:W-:Y:S01]  /*0df0*/  IMAD R15, R28, 0x4, R13 ;  /* 0x000000041c0f7824 */ /* 0x000fe200078e020d */
[----:B------:R-:W-:Y:S01]  /*0e00*/  LEA R90, P3, R16, R107, 0x1 ;  /* 0x0000006b105a7211 */ /* 0x000fe200078608ff */
[C---:B------:R-:W-:Y:S01]  /*0e10*/  IMAD R8, R73.reuse, 0x4, R6 ;  /* 0x0000000449087824 */ /* 0x040fe200078e0206 */
[-C--:B------:R-:W-:Y:S01]  /*0e20*/  LEA.HI.X.SX32 R93, R4, R19.reuse, 0x1, P4 ;  /* 0x00000013045d7211 */ /* 0x080fe200020f0eff */
[----:B------:R-:W-:Y:S01]  /*0e30*/  IMAD R17, R28, 0x4, R15 ;  /* 0x000000041c117824 */ /* 0x000fe200078e020f */
[-C--:B------:R-:W-:Y:S01]  /*0e40*/  LEA.HI.X.SX32 R89, R14, R19.reuse, 0x1, P2 ;  /* 0x000000130e597211 */ /* 0x080fe200010f0eff */
[C---:B------:R-:W-:Y:S01]  /*0e50*/  IMAD R2, R73.reuse, 0x4, R8 ;  /* 0x0000000449027824 */ /* 0x040fe200078e0208 */
[----:B------:R-:W-:Y:S01]  /*0e60*/  LEA.HI.X.SX32 R91, R16, R19, 0x1, P3 ;  /* 0x00000013105b7211 */ /* 0x000fe200018f0eff */
[----:B------:R-:W-:Y:S01]  /*0e70*/  IMAD.HI R74, R74, 0x2, RZ ;  /* 0x000000024a4a7827 */ /* 0x000fe200078e02ff */
[-C--:B------:R-:W-:Y:S01]  /*0e80*/  LEA R94, P2, R6, R107.reuse, 0x1 ;  /* 0x0000006b065e7211 */ /* 0x080fe200078408ff */
[----:B------:R-:W-:Y:S01]  /*0e90*/  UMOV UR4, URZ ;  /* 0x0000003f00047c82 */ /* 0x000fe20008000000 */
[-C--:B------:R-:W-:Y:S01]  /*0ea0*/  LEA R98, P4, R2, R107.reuse, 0x1 ;  /* 0x0000006b02627211 */ /* 0x080fe200078808ff */
[----:B------:R-:W-:Y:S01]  /*0eb0*/  IMAD R10, R73, 0x4, R2 ;  /* 0x00000004490a7824 */ /* 0x000fe200078e0202 */
[----:B------:R-:W-:Y:S01]  /*0ec0*/  LEA R96, P3, R8, R107, 0x1 ;  /* 0x0000006b08607211 */ /* 0x000fe200078608ff */
[----:B------:R-:W-:Y:S01]  /*0ed0*/  IMAD.HI R7, R7, 0x2, RZ ;  /* 0x0000000207077827 */ /* 0x000fe200078e02ff */
[-C--:B------:R-:W-:Y:S01]  /*0ee0*/  LEA.HI.X.SX32 R99, R2, R19.reuse, 0x1, P4 ;  /* 0x0000001302637211 */ /* 0x080fe200020f0eff */
[----:B------:R-:W-:Y:S01]  /*0ef0*/  ULDC UR41, c[0x0][0x238] ;  /* 0x00008e0000297ab9 */ /* 0x000fe20000000800 */
[-C--:B------:R-:W-:Y:S01]  /*0f00*/  LEA.HI.X.SX32 R95, R6, R19.reuse, 0x1, P2 ;  /* 0x00000013065f7211 */ /* 0x080fe200010f0eff */
[C---:B------:R-:W-:Y:S01]  /*0f10*/  IMAD R4, R73.reuse, 0x4, R10 ;  /* 0x0000000449047824 */ /* 0x040fe200078e020a */
[----:B------:R-:W-:Y:S01]  /*0f20*/  LEA.HI.X.SX32 R97, R8, R19, 0x1, P3 ;  /* 0x0000001308617211 */ /* 0x000fe200018f0eff */
[----:B------:R-:W-:Y:S01]  /*0f30*/  IMAD.MOV.U32 R130, RZ, RZ, 0x3f800000 ;  /* 0x3f800000ff827424 */ /* 0x000fe200078e00ff */
[-C--:B------:R-:W-:Y:S01]  /*0f40*/  LEA R100, P2, R10, R107.reuse, 0x1 ;  /* 0x0000006b0a647211 */ /* 0x080fe200078408ff */
[----:B------:R-:W-:Y:S01]  /*0f50*/  IMAD R12, R73, 0x4, R4 ;  /* 0x00000004490c7824 */ /* 0x000fe200078e0204 */
[-C--:B------:R-:W-:Y:S01]  /*0f60*/  LEA R102, P3, R4, R107.reuse, 0x1 ;  /* 0x0000006b04667211 */ /* 0x080fe200078608ff */
[----:B------:R-:W-:Y:S01]  /*0f70*/  UMOV UR37, 0x40000040 ;  /* 0x4000004000257882 */ /* 0x000fe20000000000 */
[----:B------:R-:W-:Y:S01]  /*0f80*/  IADD3.X R74, R7, UR5, R74, P0, P1 ;  /* 0x00000005074a7c10 */ /* 0x000fe200087e244a */
[----:B------:R-:W-:Y:S01]  /*0f90*/  IMAD R2, R73, 0x4, R12 ;  /* 0x0000000449027824 */ /* 0x000fe200078e020c */
[----:B------:R-:W-:Y:S01]  /*0fa0*/  LEA R104, P4, R12, R107, 0x1 ;  /* 0x0000006b0c687211 */ /* 0x000fe200078808ff */
[----:B------:R-:W-:Y:S01]  /*0fb0*/  UMOV UR5, URZ ;  /* 0x0000003f00057c82 */ /* 0x000fe20008000000 */
[----:B------:R-:W-:Y:S01]  /*0fc0*/  LEA.HI.X.SX32 R103, R4, R19, 0x1, P3 ;  /* 0x0000001304677211 */ /* 0x000fe200018f0eff */
[----:B------:R-:W-:Y:S01]  /*0fd0*/  UIADD3.X UR9, UR5, 0x40000040, URZ, UP0, !UPT ;  /* 0x4000004005097890 */ /* 0x000fe200087fe43f */
[C---:B------:R-:W-:Y:S01]  /*0fe0*/  LEA R106, P6, R2.reuse, R107, 0x1 ;  /* 0x0000006b026a7211 */ /* 0x040fe200078c08ff */
[----:B------:R-:W-:Y:S01]  /*0ff0*/  UIADD3 UR10, UP0, UR38, 0x2, URZ ;  /* 0x00000002260a7890 */ /* 0x000fe2000ff1e03f */
[-C--:B------:R-:W-:Y:S01]  /*1000*/  LEA R110, P1, R3, R26.reuse, 0x1 ;  /* 0x0000001a036e7211 */ /* 0x080fe200078208ff */
[----:B------:R-:W-:Y:S01]  /*1010*/  UIADD3.64 UR12, UR8, 0x80, URZ ;  /* 0x00000080080c7897 */ /* 0x000fe2000fffe03f */
[-C--:B------:R-:W-:Y:S01]  /*1020*/  LEA.HI.X.SX32 R107, R2, R19.reuse, 0x1, P6 ;  /* 0x00000013026b7211 */ /* 0x080fe200030f0eff */
[----:B------:R-:W-:Y:S01]  /*1030*/  IMAD R2, R28, 0x4, R17 ;  /* 0x000000041c027824 */ /* 0x000fe200078e0211 */
[----:B------:R-:W-:Y:S01]  /*1040*/  LEA.HI.X.SX32 R101, R10, R19, 0x1, P2 ;  /* 0x000000130a657211 */ /* 0x000fe200010f0eff */
[----:B------:R-:W-:Y:S01]  /*1050*/  UIADD3.X UR11, UR6, 0x40000040, URZ, UP0, !UPT ;  /* 0x40000040060b7890 */ /* 0x000fe200087fe43f */
[----:B------:R-:W-:Y:S01]  /*1060*/  LEA R112, P2, R5, R26, 0x1 ;  /* 0x0000001a05707211 */ /* 0x000fe200078408ff */
[C---:B------:R-:W-:Y:S01]  /*1070*/  IMAD R4, R28.reuse, 0x4, R2 ;  /* 0x000000041c047824 */ /* 0x040fe200078e0202 */
[-C--:B------:R-:W-:Y:S01]  /*1080*/  LEA.HI.X.SX32 R111, R3, R74.reuse, 0x1, P1 ;  /* 0x0000004a036f7211 */ /* 0x080fe200008f0eff */
[----:B------:R-:W-:Y:S01]  /*1090*/  UIADD3.64 UR16, UR8, 0x100, URZ ;  /* 0x0000010008107897 */ /* 0x000fe2000fffe03f */
[----:B------:R-:W-:Y:S01]  /*10a0*/  LEA.HI.X.SX32 R113, R5, R74, 0x1, P2 ;  /* 0x0000004a05717211 */ /* 0x000fe200010f0eff */
[C---:B------:R-:W-:Y:S01]  /*10b0*/  IMAD R3, R28.reuse, 0x4, R4 ;  /* 0x000000041c037824 */ /* 0x040fe200078e0204 */
[-C--:B------:R-:W-:Y:S01]  /*10c0*/  LEA R108, P0, R9, R26.reuse, 0x1 ;  /* 0x0000001a096c7211 */ /* 0x080fe200078008ff */
[----:B------:R-:W-:Y:S01]  /*10d0*/  UIADD3.64 UR14, UR10, 0x2, URZ ;  /* 0x000000020a0e7897 */ /* 0x000fe2000fffe03f */
[----:B------:R-:W-:Y:S01]  /*10e0*/  LEA R116, P1, R13, R26, 0x1 ;  /* 0x0000001a0d747211 */ /* 0x000fe200078208ff */
[C---:B------:R-:W-:Y:S01]  /*10f0*/  IMAD R5, R28.reuse, 0x4, R3 ;  /* 0x000000041c057824 */ /* 0x040fe200078e0203 */
[----:B------:R-:W-:Y:S01]  /*1100*/  LEA.HI.X.SX32 R109, R9, R74, 0x1, P0 ;  /* 0x0000004a096d7211 */ /* 0x000fe200000f0eff */
[----:B------:R-:W-:Y:S01]  /*1110*/  UIADD3.64 UR18, UR10, 0x4, URZ ;  /* 0x000000040a127897 */ /* 0x000fe2000fffe03f */
[-C--:B------:R-:W-:Y:S01]  /*1120*/  LEA R114, P0, R11, R26.reuse, 0x1 ;  /* 0x0000001a0b727211 */ /* 0x080fe200078008ff */
[C---:B------:R-:W-:Y:S01]  /*1130*/  IMAD R6, R28.reuse, 0x4, R5 ;  /* 0x000000041c067824 */ /* 0x040fe200078e0205 */
[----:B------:R-:W-:Y:S01]  /*1140*/  LEA R22, P2, R15, R26, 0x1 ;  /* 0x0000001a0f167211 */ /* 0x000fe200078408ff */
[----:B------:R-:W-:Y:S01]  /*1150*/  UIADD3.64 UR22, UR10, 0xfe, URZ ;  /* 0x000000fe0a167897 */ /* 0x000fe2000fffe03f */
[----:B------:R-:W-:Y:S01]  /*1160*/  LEA.HI.X.SX32 R115, R11, R74, 0x1, P0 ;  /* 0x0000004a0b737211 */ /* 0x000fe200000f0eff */
[C---:B------:R-:W-:Y:S01]  /*1170*/  IMAD R7, R28.reuse, 0x4, R6 ;  /* 0x000000041c077824 */ /* 0x040fe200078e0206 */
[----:B------:R-:W-:Y:S01]  /*1180*/  LEA R20, P0, R17, R26, 0x1 ;  /* 0x0000001a11147211 */ /* 0x000fe200078008ff */
[----:B------:R-:W-:Y:S01]  /*1190*/  UIADD3.64 UR26, UR10, 0x100, URZ ;  /* 0x000001000a1a7897 */ /* 0x000fe2000fffe03f */
[-C--:B------:R-:W-:Y:S01]  /*11a0*/  LEA.HI.X.SX32 R117, R13, R74.reuse, 0x1, P1 ;  /* 0x0000004a0d757211 */ /* 0x080fe200008f0eff */
[C---:B------:R-:W-:Y:S01]  /*11b0*/  IMAD R24, R28.reuse, 0x4, R7 ;  /* 0x000000041c187824 */ /* 0x040fe200078e0207 */
[-C--:B------:R-:W-:Y:S01]  /*11c0*/  LEA.HI.X.SX32 R23, R15, R74.reuse, 0x1, P2 ;  /* 0x0000004a0f177211 */ /* 0x080fe200010f0eff */
[----:B------:R-:W-:Y:S01]  /*11d0*/  UIADD3.64 UR30, UR10, 0x102, URZ ;  /* 0x000001020a1e7897 */ /* 0x000fe2000fffe03f */
[----:B------:R-:W-:Y:S01]  /*11e0*/  LEA.HI.X.SX32 R21, R17, R74, 0x1, P0 ;  /* 0x0000004a11157211 */ /* 0x000fe200000f0eff */
[----:B------:R-:W-:Y:S01]  /*11f0*/  IMAD R25, R28, 0x4, R24 ;  /* 0x000000041c197824 */ /* 0x000fe200078e0218 */
[-C--:B------:R-:W-:Y:S01]  /*1200*/  LEA R18, P1, R2, R26.reuse, 0x1 ;  /* 0x0000001a02127211 */ /* 0x080fe200078208ff */
[----:B------:R-:W-:Y:S01]  /*1210*/  UIADD3.64 UR34, UR10, 0x104, URZ ;  /* 0x000001040a227897 */ /* 0x000fe2000fffe03f */
[----:B------:R-:W-:-:S02]  /*1220*/  LEA R16, P2, R4, R26, 0x1 ;  /* 0x0000001a04107211 */ /* 0x000fc400078408ff */
[C---:B------:R-:W-:Y:S02]  /*1230*/  LEA R14, P0, R3.reuse, R26, 0x1 ;  /* 0x0000001a030e7211 */ /* 0x040fe400078008ff */
[----:B------:R-:W-:Y:S02]  /*1240*/  LEA.HI.X.SX32 R105, R12, R19, 0x1, P4 ;  /* 0x000000130c697211 */ /* 0x000fe400020f0eff */
[-C--:B------:R-:W-:Y:S02]  /*1250*/  LEA.HI.X.SX32 R19, R2, R74.reuse, 0x1, P1 ;  /* 0x0000004a02137211 */ /* 0x080fe400008f0eff */
[-C--:B------:R-:W-:Y:S02]  /*1260*/  LEA.HI.X.SX32 R17, R4, R74.reuse, 0x1, P2 ;  /* 0x0000004a04117211 */ /* 0x080fe400010f0eff */
[----:B------:R-:W-:Y:S01]  /*1270*/  LEA.HI.X.SX32 R15, R3, R74, 0x1, P0 ;  /* 0x0000004a030f7211 */ /* 0x000fe200000f0eff */
[----:B------:R-:W-:Y:S01]  /*1280*/  IMAD R3, R28, 0x4, R25 ;  /* 0x000000041c037824 */ /* 0x000fe200078e0219 */
[----:B------:R-:W-:-:S02]  /*1290*/  LEA R12, P1, R5, R26, 0x1 ;  /* 0x0000001a050c7211 */ /* 0x000fc400078208ff */
[C---:B------:R-:W-:Y:S02]  /*12a0*/  LEA R10, P2, R6.reuse, R26, 0x1 ;  /* 0x0000001a060a7211 */ /* 0x040fe400078408ff */
[-C--:B------:R-:W-:Y:S02]  /*12b0*/  LEA.HI.X.SX32 R13, R5, R74.reuse, 0x1, P1 ;  /* 0x0000004a050d7211 */ /* 0x080fe400008f0eff */
[----:B------:R-:W-:Y:S02]  /*12c0*/  LEA.HI.X.SX32 R11, R6, R74, 0x1, P2 ;  /* 0x0000004a060b7211 */ /* 0x000fe400010f0eff */
[-C--:B------:R-:W-:Y:S02]  /*12d0*/  LEA R8, P0, R7, R26.reuse, 0x1 ;  /* 0x0000001a07087211 */ /* 0x080fe400078008ff */
[-C--:B------:R-:W-:Y:S02]  /*12e0*/  LEA R6, P1, R24, R26.reuse, 0x1 ;  /* 0x0000001a18067211 */ /* 0x080fe400078208ff */
[----:B------:R-:W-:-:S02]  /*12f0*/  LEA R4, P2, R25, R26, 0x1 ;  /* 0x0000001a19047211 */ /* 0x000fc400078408ff */
[----:B------:R-:W-:Y:S02]  /*1300*/  LEA R2, P3, R3, R26, 0x1 ;  /* 0x0000001a03027211 */ /* 0x000fe400078608ff */
[-C--:B------:R-:W-:Y:S02]  /*1310*/  LEA.HI.X.SX32 R9, R7, R74.reuse, 0x1, P0 ;  /* 0x0000004a07097211 */ /* 0x080fe400000f0eff */
[-C--:B------:R-:W-:Y:S02]  /*1320*/  LEA.HI.X.SX32 R7, R24, R74.reuse, 0x1, P1 ;  /* 0x0000004a18077211 */ /* 0x080fe400008f0eff */
[-C--:B------:R-:W-:Y:S02]  /*1330*/  LEA.HI.X.SX32 R5, R25, R74.reuse, 0x1, P2 ;  /* 0x0000004a19057211 */ /* 0x080fe400010f0eff */
[----:B------:R-:W-:Y:S01]  /*1340*/  LEA.HI.X.SX32 R3, R3, R74, 0x1, P3 ;  /* 0x0000004a03037211 */ /* 0x000fe200018f0eff */
[----:B------:R-:W-:-:S07]  /*1350*/  IMAD.MOV.U32 R74, RZ, RZ, -0x800000 ;  /* 0xff800000ff4a7424 */ /* 0x000fce00078e00ff */
.L_x_1:
[----:B------:R-:W-:-:S04]  /*1360*/  IMAD.WIDE R24, R129, 0x2, R76 ;  /* 0x0000000281187825 */ /* 0x000fc800078e024c */
[C---:B------:R-:W-:Y:S01]  /*1370*/  IMAD.WIDE R26, R129.reuse, 0x2, R78 ;  /* 0x00000002811a7825 */ /* 0x040fe200078e024e */
[----:B------:R0:W2:Y:S03]  /*1380*/  LDG.E.U16 R45, desc[UR44][R24.64] ;  /* 0x0000002c182d7981 */ /* 0x0000a6000c1e1500 */
[C---:B------:R-:W-:Y:S01]  /*1390*/  IMAD.WIDE R28, R129.reuse, 0x2, R80 ;  /* 0x00000002811c7825 */ /* 0x040fe200078e0250 */
[----:B------:R1:W3:Y:S03]  /*13a0*/  LDG.E.U16 R44, desc[UR44][R26.64] ;  /* 0x0000002c1a2c7981 */ /* 0x0002e6000c1e1500 */
[C---:B------:R-:W-:Y:S01]  /*13b0*/  IMAD.WIDE R30, R129.reuse, 0x2, R82 ;  /* 0x00000002811e7825 */ /* 0x040fe200078e0252 */
[----:B------:R4:W5:Y:S03]  /*13c0*/  LDG.E.U16 R47, desc[UR44][R28.64] ;  /* 0x0000002c1c2f7981 */ /* 0x000966000c1e1500 */
[C---:B------:R-:W-:Y:S01]  /*13d0*/  IMAD.WIDE R32, R129.reuse, 0x2, R84 ;  /* 0x0000000281207825 */ /* 0x040fe200078e0254 */
[----:B------:R4:W3:Y:S03]  /*13e0*/  LDG.E.U16 R134, desc[UR44][R30.64] ;  /* 0x0000002c1e867981 */ /* 0x0008e6000c1e1500 */
[C---:B------:R-:W-:Y:S01]  /*13f0*/  IMAD.WIDE R34, R129.reuse, 0x2, R86 ;  /* 0x0000000281227825 */ /* 0x040fe200078e0256 */
[----:B------:R4:W3:Y:S03]  /*1400*/  LDG.E.U16 R49, desc[UR44][R32.64] ;  /* 0x0000002c20317981 */ /* 0x0008e6000c1e1500 */
[C---:B0-----:R-:W-:Y:S01]  /*1410*/  IMAD.WIDE R24, R129.reuse, 0x2, R88 ;  /* 0x0000000281187825 */ /* 0x041fe200078e0258 */
[----:B------:R0:W3:Y:S03]  /*1420*/  LDG.E.U16 R136, desc[UR44][R34.64] ;  /* 0x0000002c22887981 */ /* 0x0000e6000c1e1500 */
[----:B------:R-:W-:-:S02]  /*1430*/  IMAD.WIDE R36, R129, 0x2, R92 ;  /* 0x0000000281247825 */ /* 0x000fc400078e025c */
[----:B------:R-:W3:Y:S02]  /*1440*/  LDG.E.U16 R25, desc[UR44][R24.64] ;  /* 0x0000002c18197981 */ /* 0x000ee4000c1e1500 */
[C---:B------:R-:W-:Y:S02]  /*1450*/  IMAD.WIDE R38, R129.reuse, 0x2, R96 ;  /* 0x0000000281267825 */ /* 0x040fe400078e0260 */
[----:B------:R-:W3:Y:S02]  /*1460*/  LDG.E.U16 R37, desc[UR44][R36.64] ;  /* 0x0000002c24257981 */ /* 0x000ee4000c1e1500 */
[C---:B------:R-:W-:Y:S02]  /*1470*/  IMAD.WIDE R40, R129.reuse, 0x2, R100 ;  /* 0x0000000281287825 */ /* 0x040fe400078e0264 */
[----:B------:R-:W3:Y:S02]  /*1480*/  LDG.E.U16 R39, desc[UR44][R38.64] ;  /* 0x0000002c26277981 */ /* 0x000ee4000c1e1500 */
[----:B------:R-:W-:-:S02]  /*1490*/  IMAD.WIDE R42, R129, 0x2, R104 ;  /* 0x00000002812a7825 */ /* 0x000fc400078e0268 */
[----:B------:R-:W3:Y:S02]  /*14a0*/  LDG.E.U16 R41, desc[UR44][R40.64] ;  /* 0x0000002c28297981 */ /* 0x000ee4000c1e1500 */
[C---:B-1----:R-:W-:Y:S02]  /*14b0*/  IMAD.WIDE R26, R129.reuse, 0x2, R90 ;  /* 0x00000002811a7825 */ /* 0x042fe400078e025a */
[----:B------:R-:W3:Y:S02]  /*14c0*/  LDG.E.U16 R43, desc[UR44][R42.64] ;  /* 0x0000002c2a2b7981 */ /* 0x000ee4000c1e1500 */
[C---:B----4-:R-:W-:Y:S02]  /*14d0*/  IMAD.WIDE R28, R129.reuse, 0x2, R94 ;  /* 0x00000002811c7825 */ /* 0x050fe400078e025e */
[----:B------:R-:W4:Y:S02]  /*14e0*/  LDG.E.U16 R138, desc[UR44][R26.64] ;  /* 0x0000002c1a8a7981 */ /* 0x000f24000c1e1500 */
[----:B------:R-:W-:-:S02]  /*14f0*/  IMAD.WIDE R30, R129, 0x2, R98 ;  /* 0x00000002811e7825 */ /* 0x000fc400078e0262 */
[----:B------:R-:W4:Y:S02]  /*1500*/  LDG.E.U16 R140, desc[UR44][R28.64] ;  /* 0x0000002c1c8c7981 */ /* 0x000f24000c1e1500 */
[C---:B------:R-:W-:Y:S02]  /*1510*/  IMAD.WIDE R32, R129.reuse, 0x2, R102 ;  /* 0x0000000281207825 */ /* 0x040fe400078e0266 */
[----:B------:R-:W4:Y:S02]  /*1520*/  LDG.E.U16 R142, desc[UR44][R30.64] ;  /* 0x0000002c1e8e7981 */ /* 0x000f24000c1e1500 */
[----:B0-----:R-:W-:Y:S02]  /*1530*/  IMAD.WIDE R34, R129, 0x2, R106 ;  /* 0x0000000281227825 */ /* 0x001fe400078e026a */
[----:B------:R-:W4:Y:S04]  /*1540*/  LDG.E.U16 R144, desc[UR44][R32.64] ;  /* 0x0000002c20907981 */ /* 0x000f28000c1e1500 */
[----:B------:R-:W4:Y:S01]  /*1550*/  LDG.E.U16 R146, desc[UR44][R34.64] ;  /* 0x0000002c22927981 */ /* 0x000f22000c1e1500 */
[----:B------:R-:W-:Y:S06]  /*1560*/  BAR.SYNC.DEFER_BLOCKING 0x0 ;  /* 0x0000000000007b1d */ /* 0x000fec0000010000 */
[----:B------:R-:W-:Y:S01]  /*1570*/  UMOV UR39, 0x40000040 ;  /* 0x4000004000277882 */ /* 0x000fe20000000000 */
[----:B--2---:R-:W-:Y:S04]  /*1580*/  STS.U16 [R120+UR40+0x2000], R45 ;  /* 0x0020002d78007988 */ /* 0x004fe80008000428 */
[----:B-----5:R-:W-:Y:S04]  /*1590*/  STS.U16 [R120+UR40+0x2400], R47 ;  /* 0x0024002f78007988 */ /* 0x020fe80008000428 */
[----:B---3--:R-:W-:Y:S04]  /*15a0*/  STS.U16 [R120+UR40+0x2800], R49 ;  /* 0x0028003178007988 */ /* 0x008fe80008000428 */
[----:B------:R-:W-:Y:S04]  /*15b0*/  STS.U16 [R120+UR40+0x2c00], R25 ;  /* 0x002c001978007988 */ /* 0x000fe80008000428 */
[----:B------:R-:W-:Y:S04]  /*15c0*/  STS.U16 [R120+UR40+0x3000], R37 ;  /* 0x0030002578007988 */ /* 0x000fe80008000428 */
[----:B------:R-:W-:Y:S04]  /*15d0*/  STS.U16 [R120+UR40+0x3400], R39 ;  /* 0x0034002778007988 */ /* 0x000fe80008000428 */
[----:B------:R-:W-:Y:S04]  /*15e0*/  STS.U16 [R120+UR40+0x3800], R41 ;  /* 0x0038002978007988 */ /* 0x000fe80008000428 */
[----:B------:R-:W-:Y:S04]  /*15f0*/  STS.U16 [R120+UR40+0x3c00], R43 ;  /* 0x003c002b78007988 */ /* 0x000fe80008000428 */
[----:B------:R0:W-:Y:S04]  /*1600*/  STS.U16 [R123+UR40+0x2200], R44 ;  /* 0x0022002c7b007988 */ /* 0x0001e80008000428 */
[----:B------:R1:W-:Y:S04]  /*1610*/  STS.U16 [R123+UR40+0x2600], R134 ;  /* 0x002600867b007988 */ /* 0x0003e80008000428 */
[----:B------:R-:W-:Y:S04]  /*1620*/  STS.U16 [R123+UR40+0x2a00], R136 ;  /* 0x002a00887b007988 */ /* 0x000fe80008000428 */
[----:B----4-:R-:W-:Y:S04]  /*1630*/  STS.U16 [R123+UR40+0x2e00], R138 ;  /* 0x002e008a7b007988 */ /* 0x010fe80008000428 */
[----:B------:R2:W-:Y:S04]  /*1640*/  STS.U16 [R123+UR40+0x3200], R140 ;  /* 0x0032008c7b007988 */ /* 0x0005e80008000428 */
[----:B------:R3:W-:Y:S04]  /*1650*/  STS.U16 [R123+UR40+0x3600], R142 ;  /* 0x0036008e7b007988 */ /* 0x0007e80008000428 */
[----:B------:R4:W-:Y:S04]  /*1660*/  STS.U16 [R123+UR40+0x3a00], R144 ;  /* 0x003a00907b007988 */ /* 0x0009e80008000428 */
[----:B------:R5:W-:Y:S01]  /*1670*/  STS.U16 [R123+UR40+0x3e00], R146 ;  /* 0x003e00927b007988 */ /* 0x000be20008000428 */
[----:B------:R0:W-:Y:S06]  /*1680*/  MEMBAR.ALL.CTA ;  /* 0x0000000000007992 */ /* 0x0001ec0000008000 */
[----:B0-----:R-:W0:Y:S02]  /*1690*/  FENCE.VIEW.ASYNC.S ;  /* 0x00000000000073c6 */ /* 0x001e240000000000 */
[----:B0-----:R-:W-:Y:S06]  /*16a0*/  BAR.SYNC.DEFER_BLOCKING 0x0 ;  /* 0x0000000000007b1d */ /* 0x001fec0000010000 */
[----:B------:R-:W-:-:S06]  /*16b0*/  WARPGROUP.ARRIVE ;  /* 0x00000000000079c5 */ /* 0x000fcc0000000000 */
[----:B------:R-:W-:Y:S04]  /*16c0*/  HGMMA.64x32x16.F32 R40, gdesc[UR36].tnspA, RZ, !UPT ;  /* 0x20600000242879f0 */ /* 0x000fe8000c7008ff */
[----:B------:R-:W-:Y:S01]  /*16d0*/  HGMMA.64x32x16.F32 R40, gdesc[UR8].tnspA, R40 ;  /* 0x20600000082879f0 */ /* 0x000fe20008700828 */
[----:B------:R-:W-:-:S03]  /*16e0*/  UMOV UR20, UR36 ;  /* 0x0000002400147c82 */ /* 0x000fc60008000000 */
[----:B------:R-:W-:Y:S01]  /*16f0*/  HGMMA.64x32x16.F32 R40, gdesc[UR12].tnspA, R40 ;  /* 0x206000000c2879f0 */ /* 0x000fe20008700828 */
[----:B------:R-:W-:-:S03]  /*1700*/  UMOV UR21, UR37 ;  /* 0x0000002500157c82 */ /* 0x000fc60008000000 */
[----:B------:R-:W-:Y:S04]  /*1710*/  HGMMA.64x32x16.F32 R40, gdesc[UR16].tnspA, R40 ;  /* 0x20600000102879f0 */ /* 0x000fe80008700828 */
[----:B------:R-:W-:Y:S01]  /*1720*/  HGMMA.64x32x16.F32 R24, gdesc[UR20].tnspA, RZ, !UPT ;  /* 0x20600000141879f0 */ /* 0x000fe2000c7008ff */
[----:B------:R-:W-:Y:S01]  /*1730*/  UMOV UR24, UR8 ;  /* 0x0000000800187c82 */ /* 0x000fe20008000000 */
[----:B------:R-:W-:Y:S02]  /*1740*/  UMOV UR25, UR9 ;  /* 0x0000000900197c82 */ /* 0x000fe40008000000 */
[----:B------:R-:W-:Y:S01]  /*1750*/  HGMMA.64x32x16.F32 R24, gdesc[UR24].tnspA, R24 ;  /* 0x20600000181879f0 */ /* 0x000fe20008700818 */
[----:B------:R-:W-:Y:S01]  /*1760*/  UMOV UR28, UR12 ;  /* 0x0000000c001c7c82 */ /* 0x000fe20008000000 */
[----:B------:R-:W-:-:S02]  /*1770*/  UMOV UR29, UR13 ;  /* 0x0000000d001d7c82 */ /* 0x000fc40008000000 */
[----:B------:R-:W-:Y:S01]  /*1780*/  HGMMA.64x32x16.F32 R24, gdesc[UR28].tnspA, R24 ;  /* 0x206000001c1879f0 */ /* 0x000fe20008700818 */
[----:B------:R-:W-:Y:S01]  /*1790*/  UMOV UR32, UR16 ;  /* 0x0000001000207c82 */ /* 0x000fe20008000000 */
[----:B------:R-:W-:Y:S01]  /*17a0*/  UMOV UR33, UR17 ;  /* 0x0000001100217c82 */ /* 0x000fe20008000000 */
[----:B------:R-:W-:-:S04]  /*17b0*/  LEA R171, P0, R121, UR4, 0x1 ;  /* 0x0000000479ab7c11 */ /* 0x000fc8000f8008ff */
[C---:B------:R-:W-:Y:S01]  /*17c0*/  IADD3 R135, P2, R171.reuse, 0x9, RZ ;  /* 0x00000009ab877810 */ /* 0x040fe20007f5e0ff */
[----:B------:R-:W-:Y:S01]  /*17d0*/  IMAD.X R170, RZ, RZ, UR5, P0 ;  /* 0x00000005ffaa7e24 */ /* 0x000fe200080e06ff */
[----:B------:R-:W-:Y:S03]  /*17e0*/  HGMMA.64x32x16.F32 R24, gdesc[UR32].tnspA, R24, gsb0 ;  /* 0x20600000201879f0 */ /* 0x000fe60008000818 */
[----:B-1----:R-:W-:Y:S01]  /*17f0*/  IMAD.X R134, RZ, RZ, R170, P2 ;  /* 0x000000ffff867224 */ /* 0x002fe200010e06aa */
[----:B------:R-:W-:Y:S02]  /*1800*/  IADD3 R133, P6, R171, 0x10, RZ ;  /* 0x00000010ab857810 */ /* 0x000fe40007fde0ff */
[C---:B------:R-:W-:Y:S02]  /*1810*/  ISETP.GT.U32.AND P1, PT, R135.reuse, R72, PT ;  /* 0x000000488700720c */ /* 0x040fe40003f24070 */
[----:B------:R-:W-:-:S02]  /*1820*/  ISETP.GT.U32.AND P2, PT, R135, R128, PT ;  /* 0x000000808700720c */ /* 0x000fc40003f44070 */
[C---:B------:R-:W-:Y:S02]  /*1830*/  ISETP.GT.U32.AND.EX P1, PT, R134.reuse, RZ, PT, P1 ;  /* 0x000000ff8600720c */ /* 0x040fe40003f24110 */
[----:B------:R-:W-:Y:S01]  /*1840*/  ISETP.GT.U32.AND.EX P2, PT, R134, RZ, PT, P2 ;  /* 0x000000ff8600720c */ /* 0x000fe20003f44120 */
[----:B------:R-:W-:Y:S01]  /*1850*/  IMAD.X R134, RZ, RZ, R170, P6 ;  /* 0x000000ffff867224 */ /* 0x000fe200030e06aa */
[C---:B------:R-:W-:Y:S02]  /*1860*/  ISETP.GT.U32.AND P0, PT, R133.reuse, R72, PT ;  /* 0x000000488500720c */ /* 0x040fe40003f04070 */
[----:B------:R-:W-:Y:S02]  /*1870*/  ISETP.GT.U32.AND P3, PT, R133, R128, PT ;  /* 0x000000808500720c */ /* 0x000fe40003f64070 */
[----:B------:R-:W-:Y:S02]  /*1880*/  IADD3 R133, P4, R171, 0x11, RZ ;  /* 0x00000011ab857810 */ /* 0x000fe40007f9e0ff */
[----:B------:R-:W-:-:S02]  /*1890*/  ISETP.GT.U32.AND.EX P0, PT, R134, RZ, PT, P0 ;  /* 0x000000ff8600720c */ /* 0x000fc40003f04100 */
[----:B------:R-:W-:Y:S01]  /*18a0*/  ISETP.GT.U32.AND.EX P3, PT, R134, RZ, PT, P3 ;  /* 0x000000ff8600720c */ /* 0x000fe20003f64130 */
[----:B------:R-:W-:Y:S02]  /*18b0*/  IMAD.X R134, RZ, RZ, R170, P4 ;  /* 0x000000ffff867224 */ /* 0x000fe400020e06aa */
[----:B------:R-:W-:Y:S01]  /*18c0*/  IMAD.WIDE R148, R127, 0x2, R116 ;  /* 0x000000027f947825 */ /* 0x000fe200078e0274 */
[----:B------:R-:W-:-:S03]  /*18d0*/  ISETP.GT.U32.AND P6, PT, R133, R128, PT ;  /* 0x000000808500720c */ /* 0x000fc60003fc4070 */
[----:B------:R-:W-:-:S04]  /*18e0*/  IMAD.WIDE R152, R127, 0x2, R20 ;  /* 0x000000027f987825 */ /* 0x000fc800078e0214 */
[C---:B--2---:R-:W-:Y:S01]  /*18f0*/  IMAD.WIDE R140, R127.reuse, 0x2, R108 ;  /* 0x000000027f8c7825 */ /* 0x044fe200078e026c */
[----:B------:R0:W2:Y:S03]  /*1900*/  LDG.E.U16 R139, desc[UR44][R152.64] ;  /* 0x0000002c988b7981 */ /* 0x0000a6000c1e1500 */
[----:B---3--:R-:W-:-:S04]  /*1910*/  IMAD.WIDE R142, R127, 0x2, R110 ;  /* 0x000000027f8e7825 */ /* 0x008fc800078e026e */
[----:B----4-:R-:W-:-:S04]  /*1920*/  IMAD.WIDE R144, R127, 0x2, R112 ;  /* 0x000000027f907825 */ /* 0x010fc800078e0270 */
[----:B-----5:R-:W-:Y:S01]  /*1930*/  IMAD.WIDE R146, R127, 0x2, R114 ;  /* 0x000000027f927825 */ /* 0x020fe200078e0272 */
[----:B------:R-:W-:-:S03]  /*1940*/  ISETP.GT.U32.AND.EX P6, PT, R134, RZ, PT, P6 ;  /* 0x000000ff8600720c */ /* 0x000fc60003fc4160 */
[----:B------:R-:W-:Y:S01]  /*1950*/  IMAD.WIDE R158, R127, 0x2, R16 ;  /* 0x000000027f9e7825 */ /* 0x000fe200078e0210 */
[----:B------:R-:W-:-:S03]  /*1960*/  WARPGROUP.DEPBAR.LE gsb0, 0x0 ;  /* 0x00008000000079c5 */ /* 0x000fc60000010000 */
[----:B------:R-:W-:Y:S01]  /*1970*/  FMUL R135, R47, UR41 ;  /* 0x000000292f877c20 */ /* 0x000fe20008400000 */
[----:B------:R-:W-:Y:S01]  /*1980*/  FMUL R45, R45, UR41 ;  /* 0x000000292d2d7c20 */ /* 0x000fe20008400000 */
[----:B------:R-:W-:Y:S01]  /*1990*/  FMUL R47, R48, UR41 ;  /* 0x00000029302f7c20 */ /* 0x000fe20008400000 */
[----:B------:R-:W-:Y:S02]  /*19a0*/  FMUL R136, R50, UR41 ;  /* 0x0000002932887c20 */ /* 0x000fe40008400000 */
[----:B------:R-:W-:Y:S02]  /*19b0*/  FSEL R135, R135, -INF , !P2 ;  /* 0xff80000087877808 */ /* 0x000fe40005000000 */
[----:B------:R-:W-:Y:S01]  /*19c0*/  FSEL R45, R45, -INF , !P1 ;  /* 0xff8000002d2d7808 */ /* 0x000fe20004800000 */
[----:B------:R-:W-:Y:S01]  /*19d0*/  FMUL R48, R49, UR41 ;  /* 0x0000002931307c20 */ /* 0x000fe20008400000 */
[----:B------:R-:W-:Y:S01]  /*19e0*/  IADD3 R137, P2, R171, 0x18, RZ ;  /* 0x00000018ab897810 */ /* 0x000fe20007f5e0ff */
[----:B------:R-:W-:Y:S01]  /*19f0*/  IMAD.WIDE R162, R127, 0x2, R12 ;  /* 0x000000027fa27825 */ /* 0x000fe200078e020c */
[----:B------:R-:W-:Y:S01]  /*1a00*/  ISETP.GT.U32.AND P1, PT, R133, R72, PT ;  /* 0x000000488500720c */ /* 0x000fe20003f24070 */
[----:B------:R-:W3:Y:S01]  /*1a10*/  LDG.E.U16 R50, desc[UR44][R142.64] ;  /* 0x0000002c8e327981 */ /* 0x000ee2000c1e1500 */
[----:B------:R-:W-:Y:S01]  /*1a20*/  FSEL R47, R47, -INF , !P0 ;  /* 0xff8000002f2f7808 */ /* 0x000fe20004000000 */
[----:B------:R-:W-:Y:S01]  /*1a30*/  IMAD.X R49, RZ, RZ, R170, P2 ;  /* 0x000000ffff317224 */ /* 0x000fe200010e06aa */
[----:B------:R-:W-:-:S02]  /*1a40*/  FSEL R136, R136, -INF , !P3 ;  /* 0xff80000088887808 */ /* 0x000fc40005800000 */
[----:B------:R-:W-:Y:S02]  /*1a50*/  IADD3 R133, P4, R171, 0x19, RZ ;  /* 0x00000019ab857810 */ /* 0x000fe40007f9e0ff */
[----:B------:R-:W-:Y:S02]  /*1a60*/  ISETP.GT.U32.AND.EX P1, PT, R134, RZ, PT, P1 ;  /* 0x000000ff8600720c */ /* 0x000fe40003f24110 */
[----:B------:R-:W-:Y:S01]  /*1a70*/  ISETP.GT.U32.AND P0, PT, R137, R72, PT ;  /* 0x000000488900720c */ /* 0x000fe20003f04070 */
[----:B------:R-:W-:Y:S01]  /*1a80*/  IMAD.WIDE R166, R127, 0x2, R8 ;  /* 0x000000027fa67825 */ /* 0x000fe200078e0208 */
[----:B------:R-:W-:Y:S01]  /*1a90*/  ISETP.GT.U32.AND P3, PT, R137, R128, PT ;  /* 0x000000808900720c */ /* 0x000fe20003f64070 */
[----:B------:R-:W4:Y:S02]  /*1aa0*/  LDG.E.U16 R134, desc[UR44][R146.64] ;  /* 0x0000002c92867981 */ /* 0x000f24000c1e1500 */
[C---:B0-----:R-:W-:Y:S02]  /*1ab0*/  IMAD.WIDE R152, R127.reuse, 0x2, R4 ;  /* 0x000000027f987825 */ /* 0x041fe400078e0204 */
[----:B------:R0:W5:Y:S01]  /*1ac0*/  LDG.E.U16 R137, desc[UR44][R148.64] ;  /* 0x0000002c94897981 */ /* 0x000162000c1e1500 */
[----:B------:R-:W-:Y:S01]  /*1ad0*/  FSEL R48, R48, -INF , !P1 ;  /* 0xff80000030307808 */ /* 0x000fe20004800000 */
[----:B------:R-:W-:Y:S01]  /*1ae0*/  IMAD.WIDE R150, R127, 0x2, R22 ;  /* 0x000000027f967825 */ /* 0x000fe200078e0216 */
[----:B------:R-:W-:Y:S01]  /*1af0*/  ISETP.GT.U32.AND P1, PT, R133, R72, PT ;  /* 0x000000488500720c */ /* 0x000fe20003f24070 */
[----:B------:R-:W3:Y:S02]  /*1b00*/  LDG.E.U16 R143, desc[UR44][R162.64] ;  /* 0x0000002ca28f7981 */ /* 0x000ee4000c1e1500 */
[----:B------:R-:W-:Y:S01]  /*1b10*/  IMAD.WIDE R154, R127, 0x2, R18 ;  /* 0x000000027f9a7825 */ /* 0x000fe200078e0212 */
[----:B------:R-:W-:Y:S01]  /*1b20*/  ISETP.GT.U32.AND P2, PT, R133, R128, PT ;  /* 0x000000808500720c */ /* 0x000fe20003f44070 */
[----:B------:R-:W4:Y:S02]  /*1b30*/  LDG.E.U16 R147, desc[UR44][R152.64] ;  /* 0x0000002c98937981 */ /* 0x000f24000c1e1500 */
[----:B0-----:R-:W-:Y:S01]  /*1b40*/  IMAD.WIDE R148, R127, 0x2, R2 ;  /* 0x000000027f947825 */ /* 0x001fe200078e0202 */
[----:B------:R-:W-:Y:S01]  /*1b50*/  ISETP.GT.U32.AND.EX P0, PT, R49, RZ, PT, P0 ;  /* 0x000000ff3100720c */ /* 0x000fe20003f04100 */
[----:B------:R-:W2:Y:S02]  /*1b60*/  LDG.E.U16 R133, desc[UR44][R144.64] ;  /* 0x0000002c90857981 */ /* 0x000ea4000c1e1500 */
[----:B------:R-:W-:Y:S01]  /*1b70*/  IMAD.WIDE R160, R127, 0x2, R14 ;  /* 0x000000027fa07825 */ /* 0x000fe200078e020e */
[----:B------:R-:W-:Y:S01]  /*1b80*/  ISETP.GT.U32.AND.EX P3, PT, R49, RZ, PT, P3 ;  /* 0x000000ff3100720c */ /* 0x000fe20003f64130 */
[----:B------:R-:W4:Y:S02]  /*1b90*/  LDG.E.U16 R138, desc[UR44][R150.64] ;  /* 0x0000002c968a7981 */ /* 0x000f24000c1e1500 */
[----:B------:R-:W-:-:S02]  /*1ba0*/  IMAD.WIDE R164, R127, 0x2, R10 ;  /* 0x000000027fa47825 */ /* 0x000fc400078e020a */
[----:B------:R-:W5:Y:S02]  /*1bb0*/  LDG.E.U16 R49, desc[UR44][R140.64] ;  /* 0x0000002c8c317981 */ /* 0x000f64000c1e1500 */
[----:B------:R-:W-:Y:S02]  /*1bc0*/  IMAD.WIDE R168, R127, 0x2, R6 ;  /* 0x000000027fa87825 */ /* 0x000fe400078e0206 */
[----:B------:R-:W4:Y:S04]  /*1bd0*/  LDG.E.U16 R145, desc[UR44][R166.64] ;  /* 0x0000002ca6917981 */ /* 0x000f28000c1e1500 */
[----:B------:R0:W4:Y:S04]  /*1be0*/  LDG.E.U16 R142, desc[UR44][R160.64] ;  /* 0x0000002ca08e7981 */ /* 0x000128000c1e1500 */
[----:B------:R-:W3:Y:S04]  /*1bf0*/  LDG.E.U16 R141, desc[UR44][R158.64] ;  /* 0x0000002c9e8d7981 */ /* 0x000ee8000c1e1500 */
[----:B------:R-:W4:Y:S04]  /*1c00*/  LDG.E.U16 R140, desc[UR44][R154.64] ;  /* 0x0000002c9a8c7981 */ /* 0x000f28000c1e1500 */
[----:B------:R1:W4:Y:S04]  /*1c10*/  LDG.E.U16 R144, desc[UR44][R164.64] ;  /* 0x0000002ca4907981 */ /* 0x000328000c1e1500 */
[----:B------:R-:W4:Y:S04]  /*1c20*/  LDG.E.U16 R146, desc[UR44][R168.64] ;  /* 0x0000002ca8927981 */ /* 0x000f28000c1e1500 */
[----:B------:R1:W4:Y:S01]  /*1c30*/  LDG.E.U16 R148, desc[UR44][R148.64] ;  /* 0x0000002c94947981 */ /* 0x000322000c1e1500 */
[----:B0-----:R-:W-:Y:S01]  /*1c40*/  LOP3.LUT R161, R171, 0x21, RZ, 0xfc, !PT ;  /* 0x00000021aba17812 */ /* 0x001fe200078efcff */
[----:B------:R-:W-:Y:S01]  /*1c50*/  FMUL R54, R54, UR41 ;  /* 0x0000002936367c20 */ /* 0x000fe20008400000 */
[----:B-1----:R-:W-:-:S02]  /*1c60*/  IMAD.X R164, RZ, RZ, R170, P4 ;  /* 0x000000ffffa47224 */ /* 0x002fc400020e06aa */
[----:B------:R-:W-:Y:S01]  /*1c70*/  FMUL R150, R51, UR41 ;  /* 0x0000002933967c20 */ /* 0x000fe20008400000 */
[-C--:B------:R-:W-:Y:S01]  /*1c80*/  ISETP.GT.U32.AND P4, PT, R161, R128.reuse, PT ;  /* 0x00000080a100720c */ /* 0x080fe20003f84070 */
[----:B------:R-:W-:Y:S01]  /*1c90*/  FMUL R43, R43, UR41 ;  /* 0x000000292b2b7c20 */ /* 0x000fe20008400000 */
[----:B------:R-:W-:Y:S01]  /*1ca0*/  FSEL R152, R54, -INF , !P3 ;  /* 0xff80000036987808 */ /* 0x000fe20005800000 */
[----:B------:R-:W-:Y:S01]  /*1cb0*/  FMUL R54, R27, UR41 ;  /* 0x000000291b367c20 */ /* 0x000fe20008400000 */
[----:B------:R-:W-:Y:S01]  /*1cc0*/  ISETP.GT.U32.AND.EX P4, PT, R170, RZ, PT, P4 ;  /* 0x000000ffaa00720c */ /* 0x000fe20003f84140 */
[----:B------:R-:W-:Y:S01]  /*1cd0*/  FMUL R51, R52, UR41 ;  /* 0x0000002934337c20 */ /* 0x000fe20008400000 */
[----:B------:R-:W-:Y:S01]  /*1ce0*/  FMUL R52, R55, UR41 ;  /* 0x0000002937347c20 */ /* 0x000fe20008400000 */
[----:B------:R-:W-:Y:S01]  /*1cf0*/  FMUL R27, R42, UR41 ;  /* 0x000000292a1b7c20 */ /* 0x000fe20008400000 */
[----:B------:R-:W-:Y:S01]  /*1d00*/  ISETP.GT.U32.AND.EX P2, PT, R164, RZ, PT, P2 ;  /* 0x000000ffa400720c */ /* 0x000fe20003f44120 */
[----:B------:R-:W-:Y:S01]  /*1d10*/  FMUL R46, R46, UR41 ;  /* 0x000000292e2e7c20 */ /* 0x000fe20008400000 */
[----:B------:R-:W-:Y:S01]  /*1d20*/  FSEL R42, R54, -INF , !P4 ;  /* 0xff800000362a7808 */ /* 0x000fe20006000000 */
[----:B------:R-:W-:Y:S01]  /*1d30*/  FMUL R26, R26, UR41 ;  /* 0x000000291a1a7c20 */ /* 0x000fe20008400000 */
[CC--:B------:R-:W-:Y:S01]  /*1d40*/  ISETP.GT.U32.AND P3, PT, R171.reuse, R128.reuse, PT ;  /* 0x00000080ab00720c */ /* 0x0c0fe20003f64070 */
[----:B------:R-:W-:Y:S01]  /*1d50*/  FMUL R38, R38, UR41 ;  /* 0x0000002926267c20 */ /* 0x000fe20008400000 */
[----:B------:R-:W-:Y:S01]  /*1d60*/  ISETP.GE.U32.AND P4, PT, R171, R128, PT ;  /* 0x00000080ab00720c */ /* 0x000fe20003f86070 */
[----:B------:R-:W-:Y:S01]  /*1d70*/  FMUL R156, R39, UR41 ;  /* 0x00000029279c7c20 */ /* 0x000fe20008400000 */
[----:B------:R-:W-:Y:S01]  /*1d80*/  FSEL R52, R52, -INF , !P2 ;  /* 0xff80000034347808 */ /* 0x000fe20005000000 */
[----:B------:R-:W-:Y:S01]  /*1d90*/  FMUL R40, R40, UR41 ;  /* 0x0000002928287c20 */ /* 0x000fe20008400000 */
[----:B------:R-:W-:Y:S01]  /*1da0*/  ISETP.GT.U32.AND P2, PT, R171, R72, PT ;  /* 0x00000048ab00720c */ /* 0x000fe20003f44070 */
[----:B------:R-:W-:Y:S01]  /*1db0*/  FMUL R41, R41, UR41 ;  /* 0x0000002929297c20 */ /* 0x000fe20008400000 */
[----:B------:R-:W-:Y:S01]  /*1dc0*/  ISETP.GT.U32.AND.EX P3, PT, R170, RZ, PT, P3 ;  /* 0x000000ffaa00720c */ /* 0x000fe20003f64130 */
[----:B------:R-:W-:Y:S01]  /*1dd0*/  FMUL R24, R24, UR41 ;  /* 0x0000002918187c20 */ /* 0x000fe20008400000 */
[----:B------:R-:W-:Y:S01]  /*1de0*/  ISETP.GE.U32.AND.EX P4, PT, R170, RZ, PT, P4 ;  /* 0x000000ffaa00720c */ /* 0x000fe20003f86140 */
[----:B------:R-:W-:Y:S01]  /*1df0*/  FMUL R25, R25, UR41 ;  /* 0x0000002919197c20 */ /* 0x000fe20008400000 */
[----:B------:R-:W-:Y:S01]  /*1e00*/  FSEL R158, R27, -INF , !P3 ;  /* 0xff8000001b9e7808 */ /* 0x000fe20005800000 */
[----:B------:R-:W-:Y:S01]  /*1e10*/  FMUL R28, R28, UR41 ;  /* 0x000000291c1c7c20 */ /* 0x000fe20008400000 */
[----:B------:R-:W-:Y:S01]  /*1e20*/  ISETP.GT.U32.AND.EX P2, PT, R170, RZ, PT, P2 ;  /* 0x000000ffaa00720c */ /* 0x000fe20003f44120 */
[----:B------:R-:W-:Y:S01]  /*1e30*/  FMUL R29, R29, UR41 ;  /* 0x000000291d1d7c20 */ /* 0x000fe20008400000 */
[----:B------:R-:W-:Y:S01]  /*1e40*/  FSEL R43, R43, -INF , !P4 ;  /* 0xff8000002b2b7808 */ /* 0x000fe20006000000 */
[----:B------:R-:W-:Y:S01]  /*1e50*/  FMUL R32, R32, UR41 ;  /* 0x0000002920207c20 */ /* 0x000fe20008400000 */
[----:B------:R-:W-:Y:S01]  /*1e60*/  FSEL R46, R46, -INF , !P2 ;  /* 0xff8000002e2e7808 */ /* 0x000fe20005000000 */
[----:B------:R-:W-:Y:S01]  /*1e70*/  FMUL R33, R33, UR41 ;  /* 0x0000002921217c20 */ /* 0x000fe20008400000 */
[----:B------:R-:W-:Y:S01]  /*1e80*/  FMNMX R27, R158, R43, !PT ;  /* 0x0000002b9e1b7209 */ /* 0x000fe20007800000 */
[----:B------:R-:W-:Y:S01]  /*1e90*/  FMUL R36, R36, UR41 ;  /* 0x0000002924247c20 */ /* 0x000fe20008400000 */
[----:B------:R-:W-:Y:S01]  /*1ea0*/  LOP3.LUT R159, R171, 0x28, RZ, 0xfc, !PT ;  /* 0x00000028ab9f7812 */ /* 0x000fe200078efcff */
[----:B------:R-:W-:Y:S01]  /*1eb0*/  FMUL R37, R37, UR41 ;  /* 0x0000002925257c20 */ /* 0x000fe20008400000 */
[----:B------:R-:W-:Y:S01]  /*1ec0*/  FMNMX R154, R46, R27, !PT ;  /* 0x0000001b2e9a7209 */ /* 0x000fe20007800000 */
[----:B------:R-:W-:Y:S01]  /*1ed0*/  BAR.SYNC.DEFER_BLOCKING 0x0 ;  /* 0x0000000000007b1d */ /* 0x000fe20000010000 */
[----:B------:R-:W-:-:S02]  /*1ee0*/  ISETP.GT.U32.AND P3, PT, R159, R128, PT ;  /* 0x000000809f00720c */ /* 0x000fc40003f64070 */
[----:B------:R-:W-:Y:S01]  /*1ef0*/  FMNMX R27, R135, R154, !PT ;  /* 0x0000009a871b7209 */ /* 0x000fe20007800000 */
[----:B------:R-:W-:Y:S01]  /*1f00*/  FMUL R54, R30, UR41 ;  /* 0x000000291e367c20 */ /* 0x000fe20008400000 */
[----:B------:R-:W-:Y:S02]  /*1f10*/  ISETP.GT.U32.AND.EX P3, PT, R170, RZ, PT, P3 ;  /* 0x000000ffaa00720c */ /* 0x000fe40003f64130 */
[----:B------:R-:W-:Y:S02]  /*1f20*/  FSEL R150, R150, -INF , !P6 ;  /* 0xff80000096967808 */ /* 0x000fe40007000000 */
[C---:B------:R-:W-:Y:S02]  /*1f30*/  LOP3.LUT R163, R171.reuse, 0x20, RZ, 0xfc, !PT ;  /* 0x00000020aba37812 */ /* 0x040fe400078efcff */
[----:B------:R-:W-:Y:S02]  /*1f40*/  FMNMX R27, R136, R27, !PT ;  /* 0x0000001b881b7209 */ /* 0x000fe40007800000 */
[----:B------:R-:W-:-:S02]  /*1f50*/  LOP3.LUT R155, R171, 0x29, RZ, 0xfc, !PT ;  /* 0x00000029ab9b7812 */ /* 0x000fc400078efcff */
[----:B------:R-:W-:Y:S02]  /*1f60*/  FSEL R54, R54, -INF , !P3 ;  /* 0xff80000036367808 */ /* 0x000fe40005800000 */
[-C--:B------:R-:W-:Y:S02]  /*1f70*/  ISETP.GT.U32.AND P3, PT, R163, R128.reuse, PT ;  /* 0x00000080a300720c */ /* 0x080fe40003f64070 */
[----:B------:R-:W-:Y:S02]  /*1f80*/  FMNMX R27, R150, R27, !PT ;  /* 0x0000001b961b7209 */ /* 0x000fe40007800000 */
[----:B------:R-:W-:Y:S01]  /*1f90*/  ISETP.GT.U32.AND P4, PT, R155, R128, PT ;  /* 0x000000809b00720c */ /* 0x000fe20003f84070 */
[----:B------:R-:W-:Y:S01]  /*1fa0*/  FMUL R30, R31, UR41 ;  /* 0x000000291f1e7c20 */ /* 0x000fe20008400000 */
[----:B------:R-:W-:Y:S02]  /*1fb0*/  ISETP.GT.U32.AND.EX P3, PT, R170, RZ, PT, P3 ;  /* 0x000000ffaa00720c */ /* 0x000fe40003f64130 */
[----:B------:R-:W-:-:S02]  /*1fc0*/  FMNMX R27, R152, R27, !PT ;  /* 0x0000001b981b7209 */ /* 0x000fc40007800000 */
[----:B------:R-:W-:Y:S02]  /*1fd0*/  ISETP.GT.U32.AND.EX P4, PT, R170, RZ, PT, P4 ;  /* 0x000000ffaa00720c */ /* 0x000fe40003f84140 */
[----:B------:R-:W-:Y:S02]  /*1fe0*/  LOP3.LUT R153, R171, 0x30, RZ, 0xfc, !PT ;  /* 0x00000030ab997812 */ /* 0x000fe400078efcff */
[----:B------:R-:W-:Y:S02]  /*1ff0*/  FSEL R160, R26, -INF , !P3 ;  /* 0xff8000001aa07808 */ /* 0x000fe40005800000 */
[----:B------:R-:W-:Y:S02]  /*2000*/  FMNMX R27, R52, R27, !PT ;  /* 0x0000001b341b7209 */ /* 0x000fe40007800000 */
[----:B------:R-:W-:Y:S02]  /*2010*/  FSEL R30, R30, -INF , !P4 ;  /* 0xff8000001e1e7808 */ /* 0x000fe40006000000 */
[----:B------:R-:W-:-:S02]  /*2020*/  ISETP.GT.U32.AND P4, PT, R153, R128, PT ;  /* 0x000000809900720c */ /* 0x000fc40003f84070 */
[----:B------:R-:W-:Y:S01]  /*2030*/  IADD3 R151, P6, R171, 0x8, RZ ;  /* 0x00000008ab977810 */ /* 0x000fe20007fde0ff */
[----:B------:R-:W-:Y:S01]  /*2040*/  FMUL R154, R34, UR41 ;  /* 0x00000029229a7c20 */ /* 0x000fe20008400000 */
[----:B------:R-:W-:Y:S02]  /*2050*/  FMNMX R27, R160, R27, !PT ;  /* 0x0000001ba01b7209 */ /* 0x000fe40007800000 */
[----:B------:R-:W-:Y:S02]  /*2060*/  FSEL R51, R51, -INF , !P0 ;  /* 0xff80000033337808 */ /* 0x000fe40004000000 */
[----:B------:R-:W-:Y:S02]  /*2070*/  ISETP.GT.U32.AND.EX P4, PT, R170, RZ, PT, P4 ;  /* 0x000000ffaa00720c */ /* 0x000fe40003f84140 */
[----:B------:R-:W-:Y:S02]  /*2080*/  ISETP.GT.U32.AND P0, PT, R151, R72, PT ;  /* 0x000000489700720c */ /* 0x000fe40003f04070 */
[----:B------:R-:W-:-:S02]  /*2090*/  LOP3.LUT R149, R171, 0x38, RZ, 0xfc, !PT ;  /* 0x00000038ab957812 */ /* 0x000fc400078efcff */
[----:B------:R-:W-:Y:S02]  /*20a0*/  LOP3.LUT R151, R171, 0x31, RZ, 0xfc, !PT ;  /* 0x00000031ab977812 */ /* 0x000fe400078efcff */
[----:B------:R-:W-:Y:S02]  /*20b0*/  FMNMX R27, R42, R27, !PT ;  /* 0x0000001b2a1b7209 */ /* 0x000fe40007800000 */
[----:B------:R-:W-:Y:S02]  /*20c0*/  FSEL R154, R154, -INF , !P4 ;  /* 0xff8000009a9a7808 */ /* 0x000fe40006000000 */
[-C--:B------:R-:W-:Y:S02]  /*20d0*/  ISETP.GT.U32.AND P4, PT, R149, R128.reuse, PT ;  /* 0x000000809500720c */ /* 0x080fe40003f84070 */
[----:B------:R-:W-:Y:S02]  /*20e0*/  ISETP.GT.U32.AND P3, PT, R151, R128, PT ;  /* 0x000000809700720c */ /* 0x000fe40003f64070 */
[----:B------:R-:W-:Y:S01]  /*20f0*/  FMNMX R27, R54, R27, !PT ;  /* 0x0000001b361b7209 */ /* 0x000fe20007800000 */
[----:B------:R-:W-:Y:S01]  /*2100*/  FMUL R34, R35, UR41 ;  /* 0x0000002923227c20 */ /* 0x000fe20008400000 */
[----:B------:R-:W-:-:S02]  /*2110*/  ISETP.GT.U32.AND.EX P4, PT, R170, RZ, PT, P4 ;  /* 0x000000ffaa00720c */ /* 0x000fc40003f84140 */
[----:B------:R-:W-:Y:S02]  /*2120*/  ISETP.GT.U32.AND.EX P3, PT, R170, RZ, PT, P3 ;  /* 0x000000ffaa00720c */ /* 0x000fe40003f64130 */
[----:B------:R-:W-:Y:S02]  /*2130*/  LOP3.LUT R55, R171, 0x39, RZ, 0xfc, !PT ;  /* 0x00000039ab377812 */ /* 0x000fe400078efcff */
[----:B------:R-:W-:Y:S02]  /*2140*/  FMNMX R27, R30, R27, !PT ;  /* 0x0000001b1e1b7209 */ /* 0x000fe40007800000 */
[----:B------:R-:W-:Y:S02]  /*2150*/  FSEL R38, R38, -INF , !P4 ;  /* 0xff80000026267808 */ /* 0x000fe40006000000 */
[----:B------:R-:W-:Y:S02]  /*2160*/  FSEL R34, R34, -INF , !P3 ;  /* 0xff80000022227808 */ /* 0x000fe40005800000 */
[----:B------:R-:W-:-:S02]  /*2170*/  ISETP.GT.U32.AND P4, PT, R55, R128, PT ;  /* 0x000000803700720c */ /* 0x000fc40003f84070 */
[----:B------:R-:W-:Y:S02]  /*2180*/  FMNMX R27, R154, R27, !PT ;  /* 0x0000001b9a1b7209 */ /* 0x000fe40007800000 */
[----:B------:R-:W-:Y:S02]  /*2190*/  ISETP.GT.U32.AND.EX P4, PT, R170, RZ, PT, P4 ;  /* 0x000000ffaa00720c */ /* 0x000fe40003f84140 */
[----:B------:R-:W-:Y:S02]  /*21a0*/  FMNMX R27, R34, R27, !PT ;  /* 0x0000001b221b7209 */ /* 0x000fe40007800000 */
[----:B------:R-:W-:Y:S02]  /*21b0*/  FSEL R156, R156, -INF , !P4 ;  /* 0xff8000009c9c7808 */ /* 0x000fe40006000000 */
[----:B------:R-:W-:-:S04]  /*21c0*/  FMNMX R27, R38, R27, !PT ;  /* 0x0000001b261b7209 */ /* 0x000fc80007800000 */
[----:B------:R-:W-:-:S05]  /*21d0*/  FMNMX R31, R156, R27, !PT ;  /* 0x0000001b9c1f7209 */ /* 0x000fca0007800000 */
[----:B------:R-:W0:Y:S01]  /*21e0*/  SHFL.BFLY PT, R162, R31, 0x2, 0x1f ;  /* 0x0c401f001fa27f89 */ /* 0x000e2200000e0000 */
[----:B------:R-:W-:Y:S01]  /*21f0*/  ISETP.GE.U32.AND P3, PT, R171, R72, PT ;  /* 0x00000048ab00720c */ /* 0x000fe20003f66070 */
[----:B------:R-:W-:-:S03]  /*2200*/  IMAD.X R27, RZ, RZ, R170, P6 ;  /* 0x000000ffff1b7224 */ /* 0x000fc600030e06aa */
[----:B------:R-:W-:Y:S02]  /*2210*/  ISETP.GE.U32.AND.EX P3, PT, R170, RZ, PT, P3 ;  /* 0x000000ffaa00720c */ /* 0x000fe40003f66130 */
[----:B------:R-:W-:Y:S01]  /*2220*/  ISETP.GT.U32.AND.EX P0, PT, R27, RZ, PT, P0 ;  /* 0x000000ff1b00720c */ /* 0x000fe20003f04100 */
[----:B------:R-:W-:Y:S01]  /*2230*/  FMUL R27, R44, UR41 ;  /* 0x000000292c1b7c20 */ /* 0x000fe20008400000 */
[----:B------:R-:W-:Y:S02]  /*2240*/  FSEL R35, R41, -INF , !P3 ;  /* 0xff80000029237808 */ /* 0x000fe40005800000 */
[----:B0-----:R-:W-:-:S05]  /*2250*/  FMNMX R162, R31, R162, !PT ;  /* 0x000000a21fa27209 */ /* 0x001fca0007800000 */
[----:B------:R-:W0:Y:S01]  /*2260*/  SHFL.BFLY PT, R39, R162, 0x1, 0x1f ;  /* 0x0c201f00a2277f89 */ /* 0x000e2200000e0000 */
[----:B------:R-:W-:Y:S02]  /*2270*/  FSEL R31, R40, -INF , !P2 ;  /* 0xff800000281f7808 */ /* 0x000fe40005000000 */
[----:B------:R-:W-:Y:S02]  /*2280*/  FSEL R27, R27, -INF , !P0 ;  /* 0xff8000001b1b7808 */ /* 0x000fe40004000000 */
[----:B------:R-:W-:-:S04]  /*2290*/  FMNMX R40, R31, R35, !PT ;  /* 0x000000231f287209 */ /* 0x000fc80007800000 */
[----:B------:R-:W-:-:S04]  /*22a0*/  FMNMX R40, R27, R40, !PT ;  /* 0x000000281b287209 */ /* 0x000fc80007800000 */
[----:B------:R-:W-:Y:S01]  /*22b0*/  FMNMX R40, R45, R40, !PT ;  /* 0x000000282d287209 */ /* 0x000fe20007800000 */
[----:B------:R-:W-:Y:S01]  /*22c0*/  FMUL R26, R53, UR41 ;  /* 0x00000029351a7c20 */ /* 0x000fe20008400000 */
[----:B------:R-:W-:Y:S02]  /*22d0*/  ISETP.GT.U32.AND.EX P1, PT, R164, RZ, PT, P1 ;  /* 0x000000ffa400720c */ /* 0x000fe40003f24110 */
[----:B------:R-:W-:Y:S02]  /*22e0*/  ISETP.GT.U32.AND P2, PT, R163, R72, PT ;  /* 0x00000048a300720c */ /* 0x000fe40003f44070 */
[----:B0-----:R-:W-:Y:S02]  /*22f0*/  FMNMX R41, R162, R39, !PT ;  /* 0x00000027a2297209 */ /* 0x001fe40007800000 */
[----:B------:R-:W-:-:S04]  /*2300*/  FMNMX R39, R47, R40, !PT ;  /* 0x000000282f277209 */ /* 0x000fc80007800000 */
[----:B------:R-:W-:Y:S02]  /*2310*/  FMNMX R40, R48, R39, !PT ;  /* 0x0000002730287209 */ /* 0x000fe40007800000 */
[----:B------:R-:W-:Y:S02]  /*2320*/  ISETP.GT.U32.AND P4, PT, R161, R72, PT ;  /* 0x00000048a100720c */ /* 0x000fe40003f84070 */
[----:B------:R-:W-:Y:S02]  /*2330*/  FSEL R26, R26, -INF , !P1 ;  /* 0xff8000001a1a7808 */ /* 0x000fe40004800000 */
[----:B------:R-:W-:Y:S02]  /*2340*/  ISETP.GT.U32.AND.EX P2, PT, R170, RZ, PT, P2 ;  /* 0x000000ffaa00720c */ /* 0x000fe40003f44120 */
[----:B------:R-:W-:Y:S02]  /*2350*/  FMNMX R39, R51, R40, !PT ;  /* 0x0000002833277209 */ /* 0x000fe40007800000 */
[----:B------:R-:W-:-:S02]  /*2360*/  ISETP.GT.U32.AND P6, PT, R159, R72, PT ;  /* 0x000000489f00720c */ /* 0x000fc40003fc4070 */
[----:B------:R-:W-:Y:S02]  /*2370*/  ISETP.GT.U32.AND.EX P4, PT, R170, RZ, PT, P4 ;  /* 0x000000ffaa00720c */ /* 0x000fe40003f84140 */
[----:B------:R-:W-:Y:S02]  /*2380*/  FSEL R24, R24, -INF , !P2 ;  /* 0xff80000018187808 */ /* 0x000fe40005000000 */
[----:B------:R-:W-:Y:S02]  /*2390*/  FMNMX R39, R26, R39, !PT ;  /* 0x000000271a277209 */ /* 0x000fe40007800000 */
[----:B------:R-:W-:Y:S02]  /*23a0*/  ISETP.GT.U32.AND P1, PT, R155, R72, PT ;  /* 0x000000489b00720c */ /* 0x000fe40003f24070 */
[----:B------:R-:W-:Y:S02]  /*23b0*/  FSEL R25, R25, -INF , !P4 ;  /* 0xff80000019197808 */ /* 0x000fe40006000000 */
[----:B------:R-:W-:-:S02]  /*23c0*/  ISETP.GT.U32.AND.EX P6, PT, R170, RZ, PT, P6 ;  /* 0x000000ffaa00720c */ /* 0x000fc40003fc4160 */
[----:B------:R-:W-:Y:S02]  /*23d0*/  FMNMX R44, R24, R39, !PT ;  /* 0x00000027182c7209 */ /* 0x000fe40007800000 */
[----:B------:R-:W-:Y:S02]  /*23e0*/  ISETP.GT.U32.AND P0, PT, R153, R72, PT ;  /* 0x000000489900720c */ /* 0x000fe40003f04070 */
[----:B------:R-:W-:Y:S02]  /*23f0*/  ISETP.GT.U32.AND.EX P1, PT, R170, RZ, PT, P1 ;  /* 0x000000ffaa00720c */ /* 0x000fe40003f24110 */
[----:B------:R-:W-:Y:S02]  /*2400*/  FSEL R39, R28, -INF , !P6 ;  /* 0xff8000001c277808 */ /* 0x000fe40007000000 */
[----:B------:R-:W-:Y:S02]  /*2410*/  FMNMX R44, R25, R44, !PT ;  /* 0x0000002c192c7209 */ /* 0x000fe40007800000 */
[----:B------:R-:W-:-:S02]  /*2420*/  ISETP.GT.U32.AND P4, PT, R151, R72, PT ;  /* 0x000000489700720c */ /* 0x000fc40003f84070 */
[C---:B------:R-:W-:Y:S02]  /*2430*/  ISETP.GT.U32.AND.EX P0, PT, R170.reuse, RZ, PT, P0 ;  /* 0x000000ffaa00720c */ /* 0x040fe40003f04100 */
[----:B------:R-:W-:Y:S02]  /*2440*/  FSEL R29, R29, -INF , !P1 ;  /* 0xff8000001d1d7808 */ /* 0x000fe40004800000 */
[----:B------:R-:W-:Y:S02]  /*2450*/  FMNMX R44, R39, R44, !PT ;  /* 0x0000002c272c7209 */ /* 0x000fe40007800000 */
[----:B------:R-:W-:Y:S02]  /*2460*/  ISETP.GT.U32.AND P3, PT, R149, R72, PT ;  /* 0x000000489500720c */ /* 0x000fe40003f64070 */
[----:B------:R-:W-:Y:S02]  /*2470*/  ISETP.GT.U32.AND.EX P4, PT, R170, RZ, PT, P4 ;  /* 0x000000ffaa00720c */ /* 0x000fe40003f84140 */
[----:B------:R-:W-:-:S02]  /*2480*/  FSEL R159, R32, -INF , !P0 ;  /* 0xff800000209f7808 */ /* 0x000fc40004000000 */
[----:B------:R-:W-:Y:S02]  /*2490*/  FMNMX R44, R29, R44, !PT ;  /* 0x0000002c1d2c7209 */ /* 0x000fe40007800000 */
[----:B------:R-:W-:Y:S02]  /*24a0*/  ISETP.GT.U32.AND P2, PT, R55, R72, PT ;  /* 0x000000483700720c */ /* 0x000fe40003f44070 */
[C---:B------:R-:W-:Y:S02]  /*24b0*/  ISETP.GT.U32.AND.EX P3, PT, R170.reuse, RZ, PT, P3 ;  /* 0x000000ffaa00720c */ /* 0x040fe40003f64130 */
[----:B------:R-:W-:Y:S02]  /*24c0*/  FSEL R33, R33, -INF , !P4 ;  /* 0xff80000021217808 */ /* 0x000fe40006000000 */
[----:B------:R-:W-:Y:S02]  /*24d0*/  FMNMX R28, R159, R44, !PT ;  /* 0x0000002c9f1c7209 */ /* 0x000fe40007800000 */
[----:B------:R-:W-:-:S02]  /*24e0*/  ISETP.GT.U32.AND.EX P2, PT, R170, RZ, PT, P2 ;  /* 0x000000ffaa00720c */ /* 0x000fc40003f44120 */
[----:B------:R-:W-:Y:S02]  /*24f0*/  FSEL R161, R36, -INF , !P3 ;  /* 0xff80000024a17808 */ /* 0x000fe40005800000 */
[----:B------:R-:W-:Y:S02]  /*2500*/  FMNMX R28, R33, R28, !PT ;  /* 0x0000001c211c7209 */ /* 0x000fe40007800000 */
[----:B------:R-:W-:Y:S02]  /*2510*/  FSEL R37, R37, -INF , !P2 ;  /* 0xff80000025257808 */ /* 0x000fe40005000000 */
[----:B------:R-:W-:-:S04]  /*2520*/  FMNMX R28, R161, R28, !PT ;  /* 0x0000001ca11c7209 */ /* 0x000fc80007800000 */
[----:B------:R-:W-:-:S05]  /*2530*/  FMNMX R28, R37, R28, !PT ;  /* 0x0000001c251c7209 */ /* 0x000fca0007800000 */
[----:B------:R-:W0:Y:S01]  /*2540*/  SHFL.BFLY PT, R149, R28, 0x2, 0x1f ;  /* 0x0c401f001c957f89 */ /* 0x000e2200000e0000 */
[----:B------:R-:W-:Y:S02]  /*2550*/  FMNMX R41, R41, R74, !PT ;  /* 0x0000004a29297209 */ /* 0x000fe40007800000 */
[----:B0-----:R-:W-:-:S05]  /*2560*/  FMNMX R28, R28, R149, !PT ;  /* 0x000000951c1c7209 */ /* 0x001fca0007800000 */
[----:B------:R-:W0:Y:S01]  /*2570*/  SHFL.BFLY PT, R155, R28, 0x1, 0x1f ;  /* 0x0c201f001c9b7f89 */ /* 0x000e2200000e0000 */
[----:B------:R-:W-:-:S03]  /*2580*/  FADD R150, R150, -R41 ;  /* 0x8000002996967221 */ /* 0x000fc60000000000 */
[----:B-----5:R-:W-:Y:S04]  /*2590*/  STS.U16 [R120+UR40+0x2000], R49 ;  /* 0x0020003178007988 */ /* 0x020fe80008000428 */
[----:B--2---:R-:W-:Y:S04]  /*25a0*/  STS.U16 [R120+UR40+0x2400], R133 ;  /* 0x0024008578007988 */ /* 0x004fe80008000428 */
[----:B------:R-:W-:Y:S04]  /*25b0*/  STS.U16 [R120+UR40+0x2800], R137 ;  /* 0x0028008978007988 */ /* 0x000fe80008000428 */
[----:B------:R-:W-:Y:S04]  /*25c0*/  STS.U16 [R120+UR40+0x2c00], R139 ;  /* 0x002c008b78007988 */ /* 0x000fe80008000428 */
[----:B---3--:R-:W-:Y:S04]  /*25d0*/  STS.U16 [R120+UR40+0x3000], R141 ;  /* 0x0030008d78007988 */ /* 0x008fe80008000428 */
[----:B------:R-:W-:Y:S01]  /*25e0*/  STS.U16 [R120+UR40+0x3400], R143 ;  /* 0x0034008f78007988 */ /* 0x000fe20008000428 */
[----:B0-----:R-:W-:-:S03]  /*25f0*/  FMNMX R155, R28, R155, !PT ;  /* 0x0000009b1c9b7209 */ /* 0x001fc60007800000 */
[----:B----4-:R-:W-:Y:S04]  /*2600*/  STS.U16 [R120+UR40+0x3800], R145 ;  /* 0x0038009178007988 */ /* 0x010fe80008000428 */
[----:B------:R-:W-:Y:S01]  /*2610*/  STS.U16 [R120+UR40+0x3c00], R147 ;  /* 0x003c009378007988 */ /* 0x000fe20008000428 */
[----:B------:R-:W-:-:S03]  /*2620*/  FMUL R55, R150, 1.4426950216293334961 ;  /* 0x3fb8aa3b96377820 */ /* 0x000fc60000400000 */
[----:B------:R0:W-:Y:S04]  /*2630*/  STS.U16 [R123+UR40+0x2200], R50 ;  /* 0x002200327b007988 */ /* 0x0001e80008000428 */
[----:B------:R-:W-:Y:S04]  /*2640*/  STS.U16 [R123+UR40+0x2600], R134 ;  /* 0x002600867b007988 */ /* 0x000fe80008000428 */
[----:B------:R-:W-:Y:S04]  /*2650*/  STS.U16 [R123+UR40+0x2a00], R138 ;  /* 0x002a008a7b007988 */ /* 0x000fe80008000428 */
[----:B------:R-:W-:Y:S04]  /*2660*/  STS.U16 [R123+UR40+0x2e00], R140 ;  /* 0x002e008c7b007988 */ /* 0x000fe80008000428 */
[----:B------:R-:W-:Y:S04]  /*2670*/  STS.U16 [R123+UR40+0x3200], R142 ;  /* 0x0032008e7b007988 */ /* 0x000fe80008000428 */
[----:B------:R-:W-:Y:S04]  /*2680*/  STS.U16 [R123+UR40+0x3600], R144 ;  /* 0x003600907b007988 */ /* 0x000fe80008000428 */
[----:B------:R-:W-:Y:S04]  /*2690*/  STS.U16 [R123+UR40+0x3a00], R146 ;  /* 0x003a00927b007988 */ /* 0x000fe80008000428 */
[----:B------:R-:W-:Y:S01]  /*26a0*/  STS.U16 [R123+UR40+0x3e00], R148 ;  /* 0x003e00947b007988 */ /* 0x000fe20008000428 */
[----:B------:R-:W-:Y:S01]  /*26b0*/  FMNMX R150, R155, R132, !PT ;  /* 0x000000849b967209 */ /* 0x000fe20007800000 */
[----:B------:R1:W-:Y:S06]  /*26c0*/  MEMBAR.ALL.CTA ;  /* 0x0000000000007992 */ /* 0x0003ec0000008000 */
[----:B-1----:R-:W1:Y:S01]  /*26d0*/  FENCE.VIEW.ASYNC.S ;  /* 0x00000000000073c6 */ /* 0x002e620000000000 */
[--C-:B------:R-:W-:Y:S01]  /*26e0*/  FADD R46, R46, -R41.reuse ;  /* 0x800000292e2e7221 */ /* 0x100fe20000000000 */
[----:B------:R-:W-:Y:S01]  /*26f0*/  FADD R156, R156, -R41 ;  /* 0x800000299c9c7221 */ /* 0x000fe20000000000 */
[----:B------:R-:W-:-:S02]  /*2700*/  FADD R24, R24, -R150 ;  /* 0x8000009618187221 */ /* 0x000fc40000000000 */
[----:B------:R-:W-:Y:S01]  /*2710*/  FMUL R32, R46, 1.4426950216293334961 ;  /* 0x3fb8aa3b2e207820 */ /* 0x000fe20000400000 */
[----:B------:R-:W-:Y:S01]  /*2720*/  FMUL R156, R156, 1.4426950216293334961 ;  /* 0x3fb8aa3b9c9c7820 */ /* 0x000fe20000400000 */
[----:B------:R-:W-:Y:S01]  /*2730*/  FMUL R24, R24, 1.4426950216293334961 ;  /* 0x3fb8aa3b18187820 */ /* 0x000fe20000400000 */
[--C-:B------:R-:W-:Y:S01]  /*2740*/  FADD R135, R135, -R41.reuse ;  /* 0x8000002987877221 */ /* 0x100fe20000000000 */
[----:B------:R2:W-:Y:S01]  /*2750*/  MUFU.EX2 R44, R32 ;  /* 0x00000020002c7308 */ /* 0x0005e20000000800 */
[--C-:B------:R-:W-:Y:S01]  /*2760*/  FADD R136, R136, -R41.reuse ;  /* 0x8000002988887221 */ /* 0x100fe20000000000 */
[--C-:B------:R-:W-:Y:S01]  /*2770*/  FADD R158, R158, -R41.reuse ;  /* 0x800000299e9e7221 */ /* 0x100fe20000000000 */
[--C-:B------:R-:W-:Y:S01]  /*2780*/  FADD R43, R43, -R41.reuse ;  /* 0x800000292b2b7221 */ /* 0x100fe20000000000 */
[----:B------:R-:W-:Y:S01]  /*2790*/  FMUL R53, R135, 1.4426950216293334961 ;  /* 0x3fb8aa3b87357820 */ /* 0x000fe20000400000 */
[--C-:B------:R-:W-:Y:S01]  /*27a0*/  FADD R152, R152, -R41.reuse ;  /* 0x8000002998987221 */ /* 0x100fe20000000000 */
[----:B------:R-:W-:-:S02]  /*27b0*/  FADD R160, R160, -R41 ;  /* 0x80000029a0a07221 */ /* 0x000fc40000000000 */
[----:B------:R-:W-:Y:S01]  /*27c0*/  MUFU.EX2 R169, R156 ;  /* 0x0000009c00a97308 */ /* 0x000fe20000000800 */
[--C-:B--2---:R-:W-:Y:S01]  /*27d0*/  FADD R32, R52, -R41.reuse ;  /* 0x8000002934207221 */ /* 0x104fe20000000000 */
[--C-:B------:R-:W-:Y:S01]  /*27e0*/  FADD R54, R54, -R41.reuse ;  /* 0x8000002936367221 */ /* 0x100fe20000000000 */
[--C-:B------:R-:W-:Y:S01]  /*27f0*/  FADD R154, R154, -R41.reuse ;  /* 0x800000299a9a7221 */ /* 0x100fe20000000000 */
[----:B------:R-:W-:Y:S01]  /*2800*/  FADD R28, -R41, R74 ;  /* 0x0000004a291c7221 */ /* 0x000fe20000000100 */
[--C-:B------:R-:W-:Y:S01]  /*2810*/  FADD R45, R45, -R150.reuse ;  /* 0x800000962d2d7221 */ /* 0x100fe20000000000 */
[--C-:B------:R-:W-:Y:S01]  /*2820*/  FADD R47, R47, -R150.reuse ;  /* 0x800000962f2f7221 */ /* 0x100fe20000000000 */
[--C-:B------:R-:W-:Y:S01]  /*2830*/  FADD R48, R48, -R150.reuse ;  /* 0x8000009630307221 */ /* 0x100fe20000000000 */
[----:B------:R2:W-:Y:S01]  /*2840*/  MUFU.EX2 R156, R24 ;  /* 0x00000018009c7308 */ /* 0x0005e20000000800 */
[--C-:B------:R-:W-:Y:S01]  /*2850*/  FADD R51, R51, -R150.reuse ;  /* 0x8000009633337221 */ /* 0x100fe20000000000 */
[--C-:B------:R-:W-:Y:S01]  /*2860*/  FADD R159, R159, -R150.reuse ;  /* 0x800000969f9f7221 */ /* 0x100fe20000000000 */
[----:B------:R-:W-:Y:S01]  /*2870*/  FADD R161, R161, -R150 ;  /* 0x80000096a1a17221 */ /* 0x000fe20000000000 */
[----:B------:R-:W-:Y:S01]  /*2880*/  FMUL R135, R32, 1.4426950216293334961 ;  /* 0x3fb8aa3b20877820 */ /* 0x000fe20000400000 */
[--C-:B------:R-:W-:Y:S01]  /*2890*/  FADD R32, R42, -R41.reuse ;  /* 0x800000292a207221 */ /* 0x100fe20000000000 */
[--C-:B------:R-:W-:Y:S01]  /*28a0*/  FADD R30, R30, -R41.reuse ;  /* 0x800000291e1e7221 */ /* 0x100fe20000000000 */
[--C-:B------:R-:W-:Y:S01]  /*28b0*/  FADD R34, R34, -R41.reuse ;  /* 0x8000002922227221 */ /* 0x100fe20000000000 */
[----:B--2---:R-:W-:Y:S01]  /*28c0*/  FADD R24, -R150, R132 ;  /* 0x0000008496187221 */ /* 0x004fe20000000100 */
[----:B------:R-:W-:Y:S01]  /*28d0*/  FADD R38, R38, -R41 ;  /* 0x8000002926267221 */ /* 0x000fe20000000000 */
[--C-:B------:R-:W-:Y:S01]  /*28e0*/  FADD R31, R31, -R150.reuse ;  /* 0x800000961f1f7221 */ /* 0x100fe20000000000 */
[--C-:B------:R-:W-:Y:S01]  /*28f0*/  FADD R35, R35, -R150.reuse ;  /* 0x8000009623237221 */ /* 0x100fe20000000000 */
[--C-:B------:R-:W-:Y:S01]  /*2900*/  FADD R27, R27, -R150.reuse ;  /* 0x800000961b1b7221 */ /* 0x100fe20000000000 */
[--C-:B------:R-:W-:Y:S01]  /*2910*/  FADD R26, R26, -R150.reuse ;  /* 0x800000961a1a7221 */ /* 0x100fe20000000000 */
[--C-:B------:R-:W-:Y:S01]  /*2920*/  FADD R25, R25, -R150.reuse ;  /* 0x8000009619197221 */ /* 0x100fe20000000000 */
[--C-:B------:R-:W-:Y:S01]  /*2930*/  FADD R39, R39, -R150.reuse ;  /* 0x8000009627277221 */ /* 0x100fe20000000000 */
[--C-:B------:R-:W-:Y:S01]  /*2940*/  FADD R29, R29, -R150.reuse ;  /* 0x800000961d1d7221 */ /* 0x100fe20000000000 */
[--C-:B------:R-:W-:Y:S01]  /*2950*/  FADD R33, R33, -R150.reuse ;  /* 0x8000009621217221 */ /* 0x100fe20000000000 */
[----:B------:R-:W-:Y:S01]  /*2960*/  FADD R37, R37, -R150 ;  /* 0x8000009625257221 */ /* 0x000fe20000000000 */
[----:B------:R-:W-:Y:S01]  /*2970*/  FMUL R46, R136, 1.4426950216293334961 ;  /* 0x3fb8aa3b882e7820 */ /* 0x000fe20000400000 */
        /* <DEDUP_REMOVED lines=27> */
[----:B------:R-:W2:Y:S08]  /*2b30*/  MUFU.EX2 R155, R28 ;  /* 0x0000001c009b7308 */ /* 0x000eb00000000800 */
[----:B------:R-:W3:Y:S01]  /*2b40*/  MUFU.EX2 R132, R24 ;  /* 0x0000001800847308 */ /* 0x000ee20000000800 */
[----:B------:R-:W-:-:S07]  /*2b50*/  USHF.L.U32 UR6, UR48, 0x6, URZ ;  /* 0x0000000630067899 */ /* 0x000fce000800063f */
[----:B------:R-:W-:Y:S08]  /*2b60*/  MUFU.EX2 R52, R152 ;  /* 0x0000009800347308 */ /* 0x000ff00000000800 */
[----:B------:R-:W-:Y:S08]  /*2b70*/  MUFU.EX2 R42, R160 ;  /* 0x000000a0002a7308 */ /* 0x000ff00000000800 */
[----:B------:R-:W-:Y:S08]  /*2b80*/  MUFU.EX2 R40, R40 ;  /* 0x0000002800287308 */ /* 0x000ff00000000800 */
[----:B------:R-:W4:Y:S08]  /*2b90*/  MUFU.EX2 R43, R43 ;  /* 0x0000002b002b7308 */ /* 0x000f300000000800 */
[----:B------:R-:W5:Y:S08]  /*2ba0*/  MUFU.EX2 R53, R53 ;  /* 0x0000003500357308 */ /* 0x000f700000000800 */
[----:B------:R-:W-:Y:S08]  /*2bb0*/  MUFU.EX2 R46, R46 ;  /* 0x0000002e002e7308 */ /* 0x000ff00000000800 */
        /* <DEDUP_REMOVED lines=9> */
[----:B------:R-:W1:Y:S08]  /*2c50*/  MUFU.EX2 R163, R35 ;  /* 0x0000002300a37308 */ /* 0x000e700000000800 */
[----:B------:R-:W-:Y:S08]  /*2c60*/  MUFU.EX2 R152, R27 ;  /* 0x0000001b00987308 */ /* 0x000ff00000000800 */
[----:B------:R-:W1:Y:S08]  /*2c70*/  MUFU.EX2 R45, R45 ;  /* 0x0000002d002d7308 */ /* 0x000e700000000800 */
[----:B------:R-:W-:Y:S08]  /*2c80*/  MUFU.EX2 R47, R47 ;  /* 0x0000002f002f7308 */ /* 0x000ff00000000800 */
[----:B------:R-:W1:Y:S08]  /*2c90*/  MUFU.EX2 R48, R48 ;  /* 0x0000003000307308 */ /* 0x000e700000000800 */
[----:B------:R-:W-:Y:S08]  /*2ca0*/  MUFU.EX2 R51, R51 ;  /* 0x0000003300337308 */ /* 0x000ff00000000800 */
[----:B------:R-:W1:Y:S08]  /*2cb0*/  MUFU.EX2 R154, R26 ;  /* 0x0000001a009a7308 */ /* 0x000e700000000800 */
[----:B------:R4:W1:Y:S08]  /*2cc0*/  MUFU.EX2 R165, R25 ;  /* 0x0000001900a57308 */ /* 0x0008700000000800 */
[----:B------:R-:W-:Y:S08]  /*2cd0*/  MUFU.EX2 R158, R39 ;  /* 0x00000027009e7308 */ /* 0x000ff00000000800 */
[----:B------:R1:W1:Y:S08]  /*2ce0*/  MUFU.EX2 R167, R29 ;  /* 0x0000001d00a77308 */ /* 0x0002700000000800 */
[----:B------:R-:W-:Y:S08]  /*2cf0*/  MUFU.EX2 R159, R159 ;  /* 0x0000009f009f7308 */ /* 0x000ff00000000800 */
[----:B------:R1:W1:Y:S08]  /*2d00*/  MUFU.EX2 R160, R33 ;  /* 0x0000002100a07308 */ /* 0x0002700000000800 */
[----:B------:R-:W-:Y:S08]  /*2d10*/  MUFU.EX2 R161, R161 ;  /* 0x000000a100a17308 */ /* 0x000ff00000000800 */
[----:B0-----:R0:W0:Y:S01]  /*2d20*/  MUFU.EX2 R50, R37 ;  /* 0x0000002500327308 */ /* 0x0010220000000800 */
[----:B------:R-:W-:Y:S01]  /*2d30*/  ULOP3.LUT UR6, UR6, 0x100, URZ, 0xc0, !UPT ;  /* 0x0000010006067892 */ /* 0x000fe2000f8ec03f */
[-C--:B--2---:R-:W-:Y:S01]  /*2d40*/  FMUL R58, R58, R155.reuse ;  /* 0x0000009b3a3a7220 */ /* 0x084fe20000400000 */
[-C--:B------:R-:W-:Y:S01]  /*2d50*/  FMUL R59, R59, R155.reuse ;  /* 0x0000009b3b3b7220 */ /* 0x080fe20000400000 */
[-C--:B------:R-:W-:Y:S01]  /*2d60*/  FMUL R62, R62, R155.reuse ;  /* 0x0000009b3e3e7220 */ /* 0x080fe20000400000 */
[----:B------:R-:W-:Y:S01]  /*2d70*/  ULEA.HI UR6, UR49, UR6, URZ, 0x1c ;  /* 0x0000000631067291 */ /* 0x000fe2000f8fe03f */
[-C--:B------:R-:W-:Y:S01]  /*2d80*/  FMUL R63, R63, R155.reuse ;  /* 0x0000009b3f3f7220 */ /* 0x080fe20000400000 */
[-C--:B------:R-:W-:Y:S01]  /*2d90*/  FMUL R66, R66, R155.reuse ;  /* 0x0000009b42427220 */ /* 0x080fe20000400000 */
[-C--:B------:R-:W-:Y:S01]  /*2da0*/  FMUL R67, R67, R155.reuse ;  /* 0x0000009b43437220 */ /* 0x080fe20000400000 */
[-C--:B------:R-:W-:Y:S01]  /*2db0*/  FMUL R70, R70, R155.reuse ;  /* 0x0000009b46467220 */ /* 0x080fe20000400000 */
[----:B------:R-:W-:Y:S01]  /*2dc0*/  FMUL R71, R71, R155 ;  /* 0x0000009b47477220 */ /* 0x000fe20000400000 */
[-C--:B---3--:R-:W-:Y:S01]  /*2dd0*/  FMUL R56, R56, R132.reuse ;  /* 0x0000008438387220 */ /* 0x088fe20000400000 */
[-C--:B------:R-:W-:Y:S01]  /*2de0*/  FMUL R57, R57, R132.reuse ;  /* 0x0000008439397220 */ /* 0x080fe20000400000 */
[-C--:B------:R-:W-:Y:S01]  /*2df0*/  FMUL R60, R60, R132.reuse ;  /* 0x000000843c3c7220 */ /* 0x080fe20000400000 */
[-C--:B------:R-:W-:Y:S01]  /*2e00*/  FMUL R61, R61, R132.reuse ;  /* 0x000000843d3d7220 */ /* 0x080fe20000400000 */
[-C--:B------:R-:W-:Y:S01]  /*2e10*/  FMUL R64, R64, R132.reuse ;  /* 0x0000008440407220 */ /* 0x080fe20000400000 */
[-C--:B------:R-:W-:Y:S01]  /*2e20*/  FMUL R65, R65, R132.reuse ;  /* 0x0000008441417220 */ /* 0x080fe20000400000 */
[-C--:B------:R-:W-:Y:S01]  /*2e30*/  FMUL R68, R68, R132.reuse ;  /* 0x0000008444447220 */ /* 0x080fe20000400000 */
[----:B------:R-:W-:Y:S01]  /*2e40*/  FMUL R69, R69, R132 ;  /* 0x0000008445457220 */ /* 0x000fe20000400000 */
[----:B----4-:R-:W-:Y:S01]  /*2e50*/  F2FP.F16.F32.PACK_AB R25, R43, R40 ;  /* 0x000000282b19723e */ /* 0x010fe200000000ff */
[----:B------:R-:W-:Y:S01]  /*2e60*/  ULOP3.LUT UR42, UR6, 0x3fff, URZ, 0xc0, !UPT ;  /* 0x00003fff062a7892 */ /* 0x000fe2000f8ec03f */
[----:B-----5:R-:W-:-:S02]  /*2e70*/  F2FP.F16.F32.PACK_AB R27, R53, R44 ;  /* 0x0000002c351b723e */ /* 0x020fc400000000ff */
[----:B-1----:R-:W-:Y:S02]  /*2e80*/  F2FP.F16.F32.PACK_AB R24, R163, R74 ;  /* 0x0000004aa318723e */ /* 0x002fe400000000ff */
[----:B------:R-:W-:Y:S02]  /*2e90*/  F2FP.F16.F32.PACK_AB R26, R45, R152 ;  /* 0x000000982d1a723e */ /* 0x000fe400000000ff */
[----:B------:R-:W-:Y:S02]  /*2ea0*/  F2FP.F16.F32.PACK_AB R28, R48, R47 ;  /* 0x0000002f301c723e */ /* 0x000fe400000000ff */
[----:B------:R-:W-:Y:S02]  /*2eb0*/  F2FP.F16.F32.PACK_AB R29, R55, R46 ;  /* 0x0000002e371d723e */ /* 0x000fe400000000ff */
[----:B------:R-:W-:Y:S02]  /*2ec0*/  F2FP.F16.F32.PACK_AB R30, R154, R51 ;  /* 0x000000339a1e723e */ /* 0x000fe400000000ff */
[----:B------:R-:W-:-:S02]  /*2ed0*/  F2FP.F16.F32.PACK_AB R31, R135, R52 ;  /* 0x00000034871f723e */ /* 0x000fc400000000ff */
[----:B------:R-:W-:Y:S02]  /*2ee0*/  F2FP.F16.F32.PACK_AB R32, R165, R156 ;  /* 0x0000009ca520723e */ /* 0x000fe400000000ff */
[----:B------:R-:W-:Y:S02]  /*2ef0*/  F2FP.F16.F32.PACK_AB R33, R149, R42 ;  /* 0x0000002a9521723e */ /* 0x000fe400000000ff */
[----:B------:R-:W-:Y:S02]  /*2f00*/  F2FP.F16.F32.PACK_AB R34, R167, R158 ;  /* 0x0000009ea722723e */ /* 0x000fe400000000ff */
[----:B------:R-:W-:Y:S02]  /*2f10*/  F2FP.F16.F32.PACK_AB R35, R151, R54 ;  /* 0x000000369723723e */ /* 0x000fe400000000ff */
[----:B------:R-:W-:Y:S02]  /*2f20*/  F2FP.F16.F32.PACK_AB R36, R160, R159 ;  /* 0x0000009fa024723e */ /* 0x000fe400000000ff */
[----:B0-----:R-:W-:-:S02]  /*2f30*/  F2FP.F16.F32.PACK_AB R37, R153, R136 ;  /* 0x000000889925723e */ /* 0x001fc400000000ff */
[----:B------:R-:W-:Y:S02]  /*2f40*/  F2FP.F16.F32.PACK_AB R38, R50, R161 ;  /* 0x000000a13226723e */ /* 0x000fe400000000ff */
[----:B------:R-:W-:Y:S01]  /*2f50*/  F2FP.F16.F32.PACK_AB R39, R169, R162 ;  /* 0x000000a2a927723e */ /* 0x000fe200000000ff */
[----:B------:R-:W-:Y:S06]  /*2f60*/  BAR.SYNC.DEFER_BLOCKING 0x0 ;  /* 0x0000000000007b1d */ /* 0x000fec0000010000 */
[----:B------:R-:W-:Y:S01]  /*2f70*/  UMOV UR43, 0x40000040 ;  /* 0x40000040002b7882 */ /* 0x000fe20000000000 */
[----:B------:R-:W-:-:S06]  /*2f80*/  WARPGROUP.ARRIVE ;  /* 0x00000000000079c5 */ /* 0x000fcc0000000000 */
[----:B------:R-:W-:Y:S01]  /*2f90*/  HGMMA.64x32x16.F32 R56, R24, gdesc[UR40], R56 ;  /* 0x0060002818387df0 */ /* 0x000fe20008700838 */
[----:B------:R-:W-:Y:S01]  /*2fa0*/  UIADD3 UR42, UP0, UR42, 0x2, URZ ;  /* 0x000000022a2a7890 */ /* 0x000fe2000ff1e03f */
[----:B------:R-:W-:-:S03]  /*2fb0*/  UMOV UR6, URZ ;  /* 0x0000003f00067c82 */ /* 0x000fc60008000000 */
[----:B------:R-:W-:Y:S01]  /*2fc0*/  UIADD3.X UR43, UR6, 0x40000040, URZ, UP0, !UPT ;  /* 0x40000040062b7890 */ /* 0x000fe200087fe43f */
[----:B------:R-:W-:Y:S01]  /*2fd0*/  FADD R163, R74, R163 ;  /* 0x000000a34aa37221 */ /* 0x000fe20000000000 */
[----:B------:R-:W-:-:S03]  /*2fe0*/  FADD R43, R40, R43 ;  /* 0x0000002b282b7221 */ /* 0x000fc60000000000 */
[----:B------:R-:W-:Y:S01]  /*2ff0*/  FADD R152, R152, R163 ;  /* 0x000000a398987221 */ /* 0x000fe20000000000 */
[----:B------:R-:W-:-:S03]  /*3000*/  FADD R44, R44, R43 ;  /* 0x0000002b2c2c7221 */ /* 0x000fc60000000000 */
[----:B------:R-:W-:Y:S01]  /*3010*/  HGMMA.64x32x16.F32 R56, R28, gdesc[UR40], R56 ;  /* 0x006000281c387df0 */ /* 0x000fe20008700838 */
[----:B------:R-:W-:Y:S01]  /*3020*/  UIADD3.64 UR46, UR42, 0x2, URZ ;  /* 0x000000022a2e7897 */ /* 0x000fe2000fffe03f */
[----:B------:R-:W-:Y:S01]  /*3030*/  FADD R152, R45, R152 ;  /* 0x000000982d987221 */ /* 0x000fe20000000000 */
[----:B------:R-:W-:-:S03]  /*3040*/  FADD R53, R53, R44 ;  /* 0x0000002c35357221 */ /* 0x000fc60000000000 */
        /* <DEDUP_REMOVED lines=13> */
[----:B------:R-:W-:Y:S01]  /*3120*/  HGMMA.64x32x16.F32 R56, R32, gdesc[UR44], R56 ;  /* 0x0060002c20387df0 */ /* 0x000fe20008700838 */
[----:B------:R-:W-:Y:S02]  /*3130*/  FADD R54, R54, R149 ;  /* 0x0000009536367221 */ /* 0x000fe40000000000 */
[----:B------:R-:W-:Y:S02]  /*3140*/  FADD R158, R167, R158 ;  /* 0x0000009ea79e7221 */ /* 0x000fe40000000000 */
[----:B------:R-:W-:Y:S02]  /*3150*/  FADD R151, R151, R54 ;  /* 0x0000003697977221 */ /* 0x000fe40000000000 */
[----:B------:R-:W-:Y:S02]  /*3160*/  FADD R159, R159, R158 ;  /* 0x0000009e9f9f7221 */ /* 0x000fe40000000000 */
[----:B------:R-:W-:-:S02]  /*3170*/  FADD R136, R136, R151 ;  /* 0x0000009788887221 */ /* 0x000fc40000000000 */
[----:B------:R-:W-:Y:S02]  /*3180*/  FADD R160, R160, R159 ;  /* 0x0000009fa0a07221 */ /* 0x000fe40000000000 */
[----:B------:R-:W-:Y:S02]  /*3190*/  FADD R153, R153, R136 ;  /* 0x0000008899997221 */ /* 0x000fe40000000000 */
[----:B------:R-:W-:Y:S02]  /*31a0*/  FADD R161, R161, R160 ;  /* 0x000000a0a1a17221 */ /* 0x000fe40000000000 */
[----:B------:R-:W-:Y:S02]  /*31b0*/  FADD R162, R162, R153 ;  /* 0x00000099a2a27221 */ /* 0x000fe40000000000 */
[----:B------:R-:W-:Y:S01]  /*31c0*/  FADD R161, R50, R161 ;  /* 0x000000a132a17221 */ /* 0x000fe20000000000 */
[----:B------:R-:W-:Y:S01]  /*31d0*/  UIADD3.64 UR42, UR42, 0x4, URZ ;  /* 0x000000042a2a7897 */ /* 0x000fe2000fffe03f */
[----:B------:R-:W-:-:S03]  /*31e0*/  FADD R162, R169, R162 ;  /* 0x000000a2a9a27221 */ /* 0x000fc60000000000 */
[----:B------:R-:W0:Y:S04]  /*31f0*/  SHFL.BFLY PT, R40, R161, 0x2, 0x1f ;  /* 0x0c401f00a1287f89 */ /* 0x000e2800000e0000 */
[----:B------:R-:W1:Y:S01]  /*3200*/  SHFL.BFLY PT, R43, R162, 0x2, 0x1f ;  /* 0x0c401f00a22b7f89 */ /* 0x000e6200000e0000 */
[----:B------:R-:W-:Y:S01]  /*3210*/  HGMMA.64x32x16.F32 R56, R36, gdesc[UR40], R56, gsb0 ;  /* 0x0060002824387df0 */ /* 0x000fe20008000838 */
[----:B0-----:R-:W-:Y:S01]  /*3220*/  FADD R40, R161, R40 ;  /* 0x00000028a1287221 */ /* 0x001fe20000000000 */
[----:B-1----:R-:W-:Y:S01]  /*3230*/  FADD R42, R162, R43 ;  /* 0x0000002ba22a7221 */ /* 0x002fe20000000000 */
[----:B------:R-:W-:-:S03]  /*3240*/  UIADD3 UR4, UP0, UR4, 0x40, URZ ;  /* 0x0000004004047890 */ /* 0x000fc6000ff1e03f */
[----:B------:R-:W0:Y:S01]  /*3250*/  SHFL.BFLY PT, R43, R40, 0x1, 0x1f ;  /* 0x0c201f00282b7f89 */ /* 0x000e2200000e0000 */
[----:B------:R-:W-:-:S03]  /*3260*/  UIADD3.X UR5, URZ, UR5, URZ, UP0, !UPT ;  /* 0x000000053f057290 */ /* 0x000fc600087fe43f */
[----:B------:R-:W1:Y:S01]  /*3270*/  SHFL.BFLY PT, R45, R42, 0x1, 0x1f ;  /* 0x0c201f002a2d7f89 */ /* 0x000e6200000e0000 */
[----:B------:R-:W-:Y:S02]  /*3280*/  ISETP.LE.U32.AND P0, PT, R157, UR4, PT ;  /* 0x000000049d007c0c */ /* 0x000fe4000bf03070 */
[----:B------:R-:W-:-:S05]  /*3290*/  IMAD.U32 R46, RZ, RZ, UR5 ;  /* 0x00000005ff2e7e24 */ /* 0x000fca000f8e00ff */
[----:B------:R-:W-:Y:S01]  /*32a0*/  ISETP.GE.U32.AND.EX P0, PT, R46, RZ, PT, P0 ;  /* 0x000000ff2e00720c */ /* 0x000fe20003f06100 */
[----:B------:R-:W-:Y:S02]  /*32b0*/  IMAD R127, R75, 0x40, R127 ;  /* 0x000000404b7f7824 */ /* 0x000fe400078e027f */
[----:B------:R-:W-:Y:S02]  /*32c0*/  IMAD R129, R73, 0x40, R129 ;  /* 0x0000004049817824 */ /* 0x000fe400078e0281 */
[----:B------:R-:W-:Y:S02]  /*32d0*/  IMAD.MOV.U32 R74, RZ, RZ, R41 ;  /* 0x000000ffff4a7224 */ /* 0x000fe400078e0029 */
[----:B0-----:R-:W-:Y:S01]  /*32e0*/  FADD R43, R40, R43 ;  /* 0x0000002b282b7221 */ /* 0x001fe20000000000 */
[----:B-1----:R-:W-:-:S03]  /*32f0*/  FADD R44, R42, R45 ;  /* 0x0000002d2a2c7221 */ /* 0x002fc60000000000 */
[----:B------:R-:W-:Y:S01]  /*3300*/  FFMA R131, R132, R131, R43 ;  /* 0x0000008384837223 */ /* 0x000fe2000000002b */
[----:B------:R-:W-:Y:S02]  /*3310*/  IMAD.MOV.U32 R132, RZ, RZ, R150 ;  /* 0x000000ffff847224 */ /* 0x000fe400078e0096 */
[----:B------:R-:W-:Y:S01]  /*3320*/  FFMA R130, R155, R130, R44 ;  /* 0x000000829b827223 */ /* 0x000fe2000000002c */
[----:B------:R-:W-:Y:S02]  /*3330*/  WARPGROUP.DEPBAR.LE gsb0, 0x0 ;  /* 0x00008000000079c5 */ /* 0x000fe40000010000 */
[----:B------:R-:W-:Y:S05]  /*3340*/  @!P0 BRA `(.L_x_1) ;  /* 0xffffffe000048947 */ /* 0x000fea000383ffff */
.L_x_0:
[----:B------:R-:W-:Y:S01]  /*3350*/  FMUL R3, R70, 0.25 ;  /* 0x3e80000046037820 */ /* 0x000fe20000400000 */
[----:B------:R-:W-:Y:S01]  /*3360*/  FSETP.GT.AND P0, PT, |R130|, 8.50705917302346158658e+37, PT ;  /* 0x7e8000008200780b */ /* 0x000fe20003f04200 */
[----:B0-----:R-:W-:Y:S01]  /*3370*/  FMUL R4, R67, 0.25 ;  /* 0x3e80000043047820 */ /* 0x001fe20000400000 */
[----:B------:R-:W-:Y:S01]  /*3380*/  FMUL R2, R71, 0.25 ;  /* 0x3e80000047027820 */ /* 0x000fe20000400000 */
[----:B------:R-:W-:Y:S01]  /*3390*/  FSETP.GT.AND P1, PT, |R131|, 8.50705917302346158658e+37, PT ;  /* 0x7e8000008300780b */ /* 0x000fe20003f24200 */
[----:B------:R-:W-:Y:S01]  /*33a0*/  FMUL R6, R61, 0.25 ;  /* 0x3e8000003d067820 */ /* 0x000fe20000400000 */
[----:B------:R-:W-:Y:S01]  /*33b0*/  FSEL R9, R3, R70, P0 ;  /* 0x0000004603097208 */ /* 0x000fe20000000000 */
[----:B------:R-:W-:Y:S01]  /*33c0*/  FMUL R3, R66, 0.25 ;  /* 0x3e80000042037820 */ /* 0x000fe20000400000 */
[----:B------:R-:W-:Y:S01]  /*33d0*/  IADD3 R126, R126, UR40, R125 ;  /* 0x000000287e7e7c10 */ /* 0x000fe2000fffe07d */
[----:B------:R-:W-:Y:S01]  /*33e0*/  FMUL R19, R60, 0.25 ;  /* 0x3e8000003c137820 */ /* 0x000fe20000400000 */
[----:B------:R-:W-:Y:S01]  /*33f0*/  LOP3.LUT R5, R0, 0x8, RZ, 0xc0, !PT ;  /* 0x0000000800057812 */ /* 0x000fe200078ec0ff */
[----:B------:R-:W-:Y:S01]  /*3400*/  FMUL R10, R57, 0.25 ;  /* 0x3e800000390a7820 */ /* 0x000fe20000400000 */
[----:B------:R-:W-:Y:S01]  /*3410*/  FSEL R13, R3, R66, P0 ;  /* 0x00000042030d7208 */ /* 0x000fe20000000000 */
[----:B------:R-:W-:Y:S01]  /*3420*/  FMUL R3, R58, 0.25 ;  /* 0x3e8000003a037820 */ /* 0x000fe20000400000 */
[----:B------:R-:W-:Y:S01]  /*3430*/  FSEL R67, R4, R67, P0 ;  /* 0x0000004304437208 */ /* 0x000fe20000000000 */
[----:B------:R-:W-:Y:S01]  /*3440*/  FMUL R4, R59, 0.25 ;  /* 0x3e8000003b047820 */ /* 0x000fe20000400000 */
[----:B------:R-:W-:Y:S01]  /*3450*/  FSEL R71, R2, R71, P0 ;  /* 0x0000004702477208 */ /* 0x000fe20000000000 */
[----:B------:R-:W-:Y:S01]  /*3460*/  FMUL R2, R63, 0.25 ;  /* 0x3e8000003f027820 */ /* 0x000fe20000400000 */
[----:B------:R-:W-:Y:S01]  /*3470*/  FSEL R21, R3, R58, P0 ;  /* 0x0000003a03157208 */ /* 0x000fe20000000000 */
[----:B------:R-:W-:Y:S01]  /*3480*/  FMUL R3, R68, 0.25 ;  /* 0x3e80000044037820 */ /* 0x000fe20000400000 */
[----:B------:R-:W-:Y:S01]  /*3490*/  LEA.HI R126, R5, R126, RZ, 0x1f ;  /* 0x0000007e057e7211 */ /* 0x000fe200078ff8ff */
[----:B------:R-:W-:Y:S01]  /*34a0*/  FMUL R5, R62, 0.25 ;  /* 0x3e8000003e057820 */ /* 0x000fe20000400000 */
[----:B------:R-:W-:Y:S01]  /*34b0*/  FSETP.GEU.AND P3, PT, R130, 1.175494350822287508e-38, PT ;  /* 0x008000008200780b */ /* 0x000fe20003f6e000 */
[----:B------:R-:W-:Y:S01]  /*34c0*/  FMUL R23, R56, 0.25 ;  /* 0x3e80000038177820 */ /* 0x000fe20000400000 */
[----:B------:R-:W-:Y:S01]  /*34d0*/  FSEL R11, R3, R68, P1 ;  /* 0x00000044030b7208 */ /* 0x000fe20000800000 */
[----:B------:R-:W-:Y:S01]  /*34e0*/  FMUL R3, R130, 8388608 ;  /* 0x4b00000082037820 */ /* 0x000fe20000400000 */
[----:B------:R-:W-:Y:S01]  /*34f0*/  FSEL R59, R4, R59, P0 ;  /* 0x0000003b043b7208 */ /* 0x000fe20000000000 */
[----:B------:R-:W-:Y:S01]  /*3500*/  FMUL R4, R65, 0.25 ;  /* 0x3e80000041047820 */ /* 0x000fe20000400000 */
[----:B------:R-:W-:Y:S01]  /*3510*/  FSEL R63, R2, R63, P0 ;  /* 0x0000003f023f7208 */ /* 0x000fe20000000000 */
[----:B------:R-:W-:Y:S01]  /*3520*/  FMUL R2, R69, 0.25 ;  /* 0x3e80000045027820 */ /* 0x000fe20000400000 */
[----:B------:R-:W-:Y:S01]  /*3530*/  FSEL R37, R3, R130, !P3 ;  /* 0x0000008203257208 */ /* 0x000fe20005800000 */
[----:B------:R-:W-:Y:S01]  /*3540*/  BAR.SYNC.DEFER_BLOCKING 0x0 ;  /* 0x0000000000007b1d */ /* 0x000fe20000010000 */
[C---:B------:R-:W-:Y:S01]  /*3550*/  FSETP.GEU.AND P4, PT, |R130|.reuse, 1.175494350822287508e-38, PT ;  /* 0x008000008200780b */ /* 0x040fe20003f8e200 */
[----:B------:R-:W-:Y:S01]  /*3560*/  @P0 FMUL R130, R130, 0.25 ;  /* 0x3e80000082820820 */ /* 0x000fe20000400000 */
[----:B------:R-:W-:Y:S01]  /*3570*/  FSEL R17, R5, R62, P0 ;  /* 0x0000003e05117208 */ /* 0x000fe20000000000 */
[----:B------:R-:W-:Y:S01]  /*3580*/  FMUL R5, R64, 0.25 ;  /* 0x3e80000040057820 */ /* 0x000fe20000400000 */
[----:B------:R-:W-:-:S03]  /*3590*/  FSETP.GEU.AND P0, PT, |R131|, 1.175494350822287508e-38, PT ;  /* 0x008000008300780b */ /* 0x000fc60003f0e200 */
[----:B------:R-:W0:Y:S01]  /*35a0*/  LDC R24, c[0x0][0x278] ;  /* 0x00009e00ff187b82 */ /* 0x000e220000000800 */
[----:B------:R-:W-:Y:S01]  /*35b0*/  FSEL R65, R4, R65, P1 ;  /* 0x0000004104417208 */ /* 0x000fe20000800000 */
[----:B------:R-:W-:Y:S01]  /*35c0*/  VIADD R4, R37, 0xc0cafb0d ;  /* 0xc0cafb0d25047836 */ /* 0x000fe20000000000 */
[----:B------:R-:W-:Y:S01]  /*35d0*/  FSEL R69, R2, R69, P1 ;  /* 0x0000004502457208 */ /* 0x000fe20000800000 */
[C---:B------:R-:W-:Y:S01]  /*35e0*/  FMUL R2, R131.reuse, 8388608 ;  /* 0x4b00000083027820 */ /* 0x040fe20000400000 */
[----:B------:R-:W-:Y:S01]  /*35f0*/  FSETP.GEU.AND P2, PT, R131, 1.175494350822287508e-38, PT ;  /* 0x008000008300780b */ /* 0x000fe20003f4e000 */
[----:B------:R-:W-:Y:S01]  /*3600*/  IMAD R124, R119, 0x8, R124 ;  /* 0x00000008777c7824 */ /* 0x000fe200078e027c */
[----:B------:R-:W-:Y:S01]  /*3610*/  FSEL R61, R6, R61, P1 ;  /* 0x0000003d063d7208 */ /* 0x000fe20000800000 */
[----:B------:R-:W-:Y:S01]  /*3620*/  @!P4 FMUL R130, R130, 16777216 ;  /* 0x4b8000008282c820 */ /* 0x000fe20000400000 */
[----:B------:R-:W-:Y:S01]  /*3630*/  LOP3.LUT R6, R4, 0xff800000, RZ, 0xc0, !PT ;  /* 0xff80000004067812 */ /* 0x000fe200078ec0ff */
[----:B------:R-:W-:Y:S01]  /*3640*/  @!P4 FMUL R71, R71, 16777216 ;  /* 0x4b8000004747c820 */ /* 0x000fe20000400000 */
[----:B------:R-:W-:Y:S01]  /*3650*/  FSEL R26, R2, R131, !P2 ;  /* 0x00000083021a7208 */ /* 0x000fe20005000000 */
[----:B------:R-:W-:Y:S01]  /*3660*/  @P1 FMUL R131, R131, 0.25 ;  /* 0x3e80000083831820 */ /* 0x000fe20000400000 */
[----:B------:R-:W-:Y:S01]  /*3670*/  FSEL R4, RZ, -23, P3 ;  /* 0xc1b80000ff047808 */ /* 0x000fe20001800000 */
[----:B------:R-:W1:Y:S01]  /*3680*/  MUFU.RCP R8, R130 ;  /* 0x0000008200087308 */ /* 0x000e620000001000 */
[----:B------:R-:W-:Y:S01]  /*3690*/  I2FP.F32.S32 R7, R6 ;  /* 0x0000000600077245 */ /* 0x000fe20000201400 */
[----:B------:R-:W-:Y:S01]  /*36a0*/  @!P0 FMUL R131, R131, 16777216 ;  /* 0x4b80000083838820 */ /* 0x000fe20000400000 */
[----:B------:R-:W-:Y:S01]  /*36b0*/  VIADD R3, R26, 0xc0cafb0d ;  /* 0xc0cafb0d1a037836 */ /* 0x000fe20000000000 */
[----:B------:R-:W-:Y:S01]  /*36c0*/  FSEL R15, R5, R64, P1 ;  /* 0x00000040050f7208 */ /* 0x000fe20000800000 */
[----:B------:R-:W-:Y:S01]  /*36d0*/  @!P4 FMUL R9, R9, 16777216 ;  /* 0x4b8000000909c820 */ /* 0x000fe20000400000 */
[----:B------:R-:W-:Y:S01]  /*36e0*/  FFMA.FTZ R7, R7, 1.1920928955078125e-07, R4 ;  /* 0x3400000007077823 */ /* 0x000fe20000010004 */
[----:B------:R-:W-:Y:S01]  /*36f0*/  FSEL R19, R19, R60, P1 ;  /* 0x0000003c13137208 */ /* 0x000fe20000800000 */
[----:B------:R-:W2:Y:S01]  /*3700*/  MUFU.RCP R4, R131 ;  /* 0x0000008300047308 */ /* 0x000ea20000001000 */
[----:B------:R-:W-:Y:S01]  /*3710*/  FSEL R57, R10, R57, P1 ;  /* 0x000000390a397208 */ /* 0x000fe20000800000 */
[----:B------:R-:W-:Y:S01]  /*3720*/  @!P4 FMUL R67, R67, 16777216 ;  /* 0x4b8000004343c820 */ /* 0x000fe20000400000 */
[----:B------:R-:W-:Y:S01]  /*3730*/  FSEL R23, R23, R56, P1 ;  /* 0x0000003817177208 */ /* 0x000fe20000800000 */
[----:B------:R-:W-:Y:S01]  /*3740*/  @!P4 FMUL R13, R13, 16777216 ;  /* 0x4b8000000d0dc820 */ /* 0x000fe20000400000 */
[----:B------:R-:W-:Y:S01]  /*3750*/  LOP3.LUT R3, R3, 0xff800000, RZ, 0xc0, !PT ;  /* 0xff80000003037812 */ /* 0x000fe200078ec0ff */
[----:B------:R-:W-:Y:S01]  /*3760*/  @!P4 FMUL R63, R63, 16777216 ;  /* 0x4b8000003f3fc820 */ /* 0x000fe20000400000 */
        /* <DEDUP_REMOVED lines=10> */
[----:B------:R-:W-:Y:S01]  /*3810*/  FSEL R2, RZ, -23, P2 ;  /* 0xc1b80000ff027808 */ /* 0x000fe20001000000 */
[----:B------:R-:W-:Y:S01]  /*3820*/  @!P0 FMUL R23, R23, 16777216 ;  /* 0x4b80000017178820 */ /* 0x000fe20000400000 */
[----:B------:R-:W-:Y:S01]  /*3830*/  I2FP.F32.S32 R5, R3 ;  /* 0x0000000300057245 */ /* 0x000fe20000201400 */
[C---:B-1----:R-:W-:Y:S01]  /*3840*/  FMUL R71, R8.reuse, R71 ;  /* 0x0000004708477220 */ /* 0x042fe20000400000 */
[C---:B------:R-:W-:Y:S01]  /*3850*/  FMUL R9, R8.reuse, R9 ;  /* 0x0000000908097220 */ /* 0x040fe20000400000 */
[C---:B------:R-:W-:Y:S01]  /*3860*/  FMUL R10, R8.reuse, R67 ;  /* 0x00000043080a7220 */ /* 0x040fe20000400000 */
[C---:B------:R-:W-:Y:S01]  /*3870*/  FMUL R12, R8.reuse, R13 ;  /* 0x0000000d080c7220 */ /* 0x040fe20000400000 */
[C---:B------:R-:W-:Y:S01]  /*3880*/  FMUL R63, R8.reuse, R63 ;  /* 0x0000003f083f7220 */ /* 0x040fe20000400000 */
[C---:B------:R-:W-:Y:S01]  /*3890*/  FMUL R17, R8.reuse, R17 ;  /* 0x0000001108117220 */ /* 0x040fe20000400000 */
[C---:B------:R-:W-:Y:S01]  /*38a0*/  FMUL R16, R8.reuse, R59 ;  /* 0x0000003b08107220 */ /* 0x040fe20000400000 */
[----:B------:R-:W-:Y:S01]  /*38b0*/  FMUL R18, R8, R21 ;  /* 0x0000001508127220 */ /* 0x000fe20000400000 */
[----:B------:R-:W-:-:S02]  /*38c0*/  IMAD.IADD R3, R26, 0x1, -R3 ;  /* 0x000000011a037824 */ /* 0x000fc400078e0a03 */
[C---:B--2---:R-:W-:Y:S01]  /*38d0*/  FMUL R69, R4.reuse, R69 ;  /* 0x0000004504457220 */ /* 0x044fe20000400000 */
[C---:B------:R-:W-:Y:S01]  /*38e0*/  FMUL R11, R4.reuse, R11 ;  /* 0x0000000b040b7220 */ /* 0x040fe20000400000 */
[C---:B------:R-:W-:Y:S01]  /*38f0*/  FMUL R8, R4.reuse, R65 ;  /* 0x0000004104087220 */ /* 0x040fe20000400000 */
[C---:B------:R-:W-:Y:S01]  /*3900*/  FMUL R14, R4.reuse, R15 ;  /* 0x0000000f040e7220 */ /* 0x040fe20000400000 */
[C---:B------:R-:W-:Y:S01]  /*3910*/  FMUL R61, R4.reuse, R61 ;  /* 0x0000003d043d7220 */ /* 0x040fe20000400000 */
[C---:B------:R-:W-:Y:S01]  /*3920*/  FMUL R19, R4.reuse, R19 ;  /* 0x0000001304137220 */ /* 0x040fe20000400000 */
[C---:B------:R-:W-:Y:S01]  /*3930*/  FMUL R20, R4.reuse, R57 ;  /* 0x0000003904147220 */ /* 0x040fe20000400000 */
[----:B------:R-:W-:Y:S01]  /*3940*/  FMUL R4, R4, R23 ;  /* 0x0000001704047220 */ /* 0x000fe20000400000 */
[----:B------:R-:W-:Y:S01]  /*3950*/  FFMA.FTZ R2, R5, 1.1920928955078125e-07, R2 ;  /* 0x3400000005027823 */ /* 0x000fe20000010002 */
[----:B------:R-:W-:Y:S02]  /*3960*/  IMAD.MOV.U32 R5, RZ, RZ, 0x3dc6b27f ;  /* 0x3dc6b27fff057424 */ /* 0x000fe400078e00ff */
[----:B------:R-:W-:Y:S01]  /*3970*/  FADD R3, R3, -1 ;  /* 0xbf80000003037421 */ /* 0x000fe20000000000 */
[----:B------:R-:W-:Y:S01]  /*3980*/  F2FP.F16.F32.PACK_AB R15, R11, R14 ;  /* 0x0000000e0b0f723e */ /* 0x000fe200000000ff */
[----:B------:R-:W-:Y:S01]  /*3990*/  IMAD.IADD R6, R37, 0x1, -R6 ;  /* 0x0000000125067824 */ /* 0x000fe200078e0a06 */
[----:B------:R-:W-:Y:S01]  /*39a0*/  F2FP.F16.F32.PACK_AB R14, R19, R4 ;  /* 0x00000004130e723e */ /* 0x000fe200000000ff */
[-C--:B------:R-:W-:Y:S01]  /*39b0*/  FFMA.FTZ R4, R3, R5.reuse, -0.16845393180847167969 ;  /* 0xbe2c7f3003047423 */ /* 0x080fe20000010005 */
[----:B------:R-:W-:Y:S01]  /*39c0*/  F2FP.F16.F32.PACK_AB R21, R69, R8 ;  /* 0x000000084515723e */ /* 0x000fe200000000ff */
[----:B------:R-:W-:Y:S01]  /*39d0*/  FADD R6, R6, -1 ;  /* 0xbf80000006067421 */ /* 0x000fe20000000000 */
[----:B------:R-:W-:Y:S01]  /*39e0*/  F2FP.F16.F32.PACK_AB R20, R61, R20 ;  /* 0x000000143d14723e */ /* 0x000fe200000000ff */
[----:B------:R-:W-:Y:S01]  /*39f0*/  FFMA.FTZ R4, R3, R4, 0.1716887056827545166 ;  /* 0x3e2fcf2a03047423 */ /* 0x000fe20000010004 */
[----:B------:R-:W-:Y:S01]  /*3a00*/  F2FP.F16.F32.PACK_AB R23, R9, R12 ;  /* 0x0000000c0917723e */ /* 0x000fe200000000ff */
[----:B------:R-:W-:Y:S01]  /*3a10*/  FFMA.FTZ R5, R6, R5, -0.16845393180847167969 ;  /* 0xbe2c7f3006057423 */ /* 0x000fe20000010005 */
[----:B------:R-:W-:Y:S01]  /*3a20*/  F2FP.F16.F32.PACK_AB R22, R17, R18 ;  /* 0x000000121116723e */ /* 0x000fe200000000ff */
[----:B------:R-:W-:Y:S01]  /*3a30*/  FFMA.FTZ R4, R3, R4, -0.17900948226451873779 ;  /* 0xbe374e4303047423 */ /* 0x000fe20000010004 */
[----:B------:R-:W-:Y:S01]  /*3a40*/  LOP3.LUT R8, R124, 0x8, RZ, 0x3c, !PT ;  /* 0x000000087c087812 */ /* 0x000fe200078e3cff */
[C---:B------:R-:W-:Y:S01]  /*3a50*/  FFMA.FTZ R5, R6.reuse, R5, 0.1716887056827545166 ;  /* 0x3e2fcf2a06057423 */ /* 0x040fe20000010005 */
[----:B------:R-:W-:Y:S01]  /*3a60*/  F2FP.F16.F32.PACK_AB R71, R71, R10 ;  /* 0x0000000a4747723e */ /* 0x000fe200000000ff */
[----:B------:R-:W-:Y:S01]  /*3a70*/  FFMA.FTZ R4, R3, R4, 0.20512372255325317383 ;  /* 0x3e520bf403047423 */ /* 0x000fe20000010004 */
[----:B------:R-:W-:Y:S01]  /*3a80*/  F2FP.F16.F32.PACK_AB R70, R63, R16 ;  /* 0x000000103f46723e */ /* 0x000fe200000000ff */
[C---:B------:R-:W-:Y:S01]  /*3a90*/  FFMA.FTZ R5, R6.reuse, R5, -0.17900948226451873779 ;  /* 0xbe374e4306057423 */ /* 0x040fe20000010005 */
[----:B------:R-:W-:Y:S01]  /*3aa0*/  SHF.R.U32.HI R11, RZ, 0x6, R0 ;  /* 0x00000006ff0b7819 */ /* 0x000fe20000011600 */
[----:B------:R-:W-:Y:S01]  /*3ab0*/  FFMA.FTZ R4, R3, R4, -0.24046532809734344482 ;  /* 0xbe763c8b03047423 */ /* 0x000fe20000010004 */
[----:B------:R1:W-:Y:S01]  /*3ac0*/  STS.64 [R124+UR40], R14 ;  /* 0x0000000e7c007988 */ /* 0x0003e20008000a28 */
[C---:B------:R-:W-:Y:S01]  /*3ad0*/  FFMA.FTZ R5, R6.reuse, R5, 0.20512372255325317383 ;  /* 0x3e520bf406057423 */ /* 0x040fe20000010005 */
[----:B------:R-:W-:Y:S01]  /*3ae0*/  SGXT.U32 R11, R11, 0x2 ;  /* 0x000000020b0b781a */ /* 0x000fe20000000000 */
[----:B------:R-:W-:Y:S01]  /*3af0*/  FFMA.FTZ R4, R3, R4, 0.28857114911079406738 ;  /* 0x3e93bf9903047423 */ /* 0x000fe20000010004 */
[----:B------:R2:W-:Y:S01]  /*3b00*/  STS.64 [R124+UR40+0x200], R20 ;  /* 0x000200147c007988 */ /* 0x0005e20008000a28 */
[C---:B------:R-:W-:Y:S01]  /*3b10*/  FFMA.FTZ R5, R6.reuse, R5, -0.24046532809734344482 ;  /* 0xbe763c8b06057423 */ /* 0x040fe20000010005 */
[----:B------:R-:W3:Y:S01]  /*3b20*/  LDC.64 R38, c[0x0][0x228] ;  /* 0x00008a00ff267b82 */ /* 0x000ee20000000a00 */
[----:B0-----:R-:W-:Y:S01]  /*3b30*/  IMAD R11, R11, R24, RZ ;  /* 0x000000180b0b7224 */ /* 0x001fe200078e02ff */
[----:B------:R0:W-:Y:S01]  /*3b40*/  STS.64 [R8+UR40+0x1000], R22 ;  /* 0x0010001608007988 */ /* 0x0001e20008000a28 */
[C---:B------:R-:W-:Y:S01]  /*3b50*/  FFMA.FTZ R4, R3.reuse, R4, -0.36067417263984680176 ;  /* 0xbeb8aa4903047423 */ /* 0x040fe20000010004 */
[----:B------:R-:W-:Y:S01]  /*3b60*/  FFMA.FTZ R5, R6, R5, 0.28857114911079406738 ;  /* 0x3e93bf9906057423 */ /* 0x000fe20000010005 */
[----:B------:R-:W-:Y:S01]  /*3b70*/  IMAD R9, R24, 0x4, R11 ;  /* 0x0000000418097824 */ /* 0x000fe200078e020b */
[----:B------:R4:W-:Y:S01]  /*3b80*/  STS.64 [R8+UR40+0x1200], R70 ;  /* 0x0012004608007988 */ /* 0x0009e20008000a28 */
[C---:B------:R-:W-:Y:S01]  /*3b90*/  FFMA.FTZ R4, R3.reuse, R4, 0.48089820146560668945 ;  /* 0x3ef6384a03047423 */ /* 0x040fe20000010004 */
[----:B------:R-:W-:Y:S01]  /*3ba0*/  FFMA.FTZ R5, R6, R5, -0.36067417263984680176 ;  /* 0xbeb8aa4906057423 */ /* 0x000fe20000010005 */
[----:B------:R-:W-:Y:S01]  /*3bb0*/  IMAD R13, R24, 0x4, R9 ;  /* 0x00000004180d7824 */ /* 0x000fe200078e0209 */
[----:B------:R-:W-:Y:S01]  /*3bc0*/  BAR.SYNC.DEFER_BLOCKING 0x0 ;  /* 0x0000000000007b1d */ /* 0x000fe20000010000 */
[----:B------:R-:W-:Y:S01]  /*3bd0*/  FFMA.FTZ R4, R3, R4, -0.72134751081466674805 ;  /* 0xbf38aa3b03047423 */ /* 0x000fe20000010004 */
[----:B------:R-:W-:Y:S01]  /*3be0*/  ISETP.GE.U32.AND P0, PT, R26, 0x7f800000, PT ;  /* 0x7f8000001a00780c */ /* 0x000fe20003f06070 */
[----:B-1----:R-:W-:-:S02]  /*3bf0*/  IMAD R15, R24, 0x4, R13 ;  /* 0x00000004180f7824 */ /* 0x002fc400078e020d */
[----:B------:R-:W-:Y:S01]  /*3c00*/  FFMA.FTZ R5, R6, R5, 0.48089820146560668945 ;  /* 0x3ef6384a06057423 */ /* 0x000fe20000010005 */
[----:B------:R-:W-:Y:S01]  /*3c10*/  FMUL R4, R3, R4 ;  /* 0x0000000403047220 */ /* 0x000fe20000400000 */
[----:B------:R-:W-:Y:S01]  /*3c20*/  ISETP.GE.U32.AND P2, PT, R37, 0x7f800000, PT ;  /* 0x7f8000002500780c */ /* 0x000fe20003f46070 */
[----:B------:R-:W-:Y:S02]  /*3c30*/  IMAD R17, R24, 0x4, R15 ;  /* 0x0000000418117824 */ /* 0x000fe400078e020f */
[----:B------:R-:W-:Y:S01]  /*3c40*/  FFMA.FTZ R5, R6, R5, -0.72134751081466674805 ;  /* 0xbf38aa3b06057423 */ /* 0x000fe20000010005 */
[C---:B------:R-:W-:Y:S01]  /*3c50*/  FMUL R4, R3.reuse, R4 ;  /* 0x0000000403047220 */ /* 0x040fe20000400000 */
[----:B------:R-:W-:Y:S01]  /*3c60*/  LOP3.LUT R32, R122, 0x8, RZ, 0x3c, !PT ;  /* 0x000000087a207812 */ /* 0x000fe200078e3cff */
[----:B------:R-:W-:Y:S02]  /*3c70*/  IMAD R19, R24, 0x4, R17 ;  /* 0x0000000418137824 */ /* 0x000fe400078e0211 */
[----:B------:R-:W-:Y:S01]  /*3c80*/  FMUL R5, R6, R5 ;  /* 0x0000000506057220 */ /* 0x000fe20000400000 */
[----:B------:R-:W-:Y:S01]  /*3c90*/  FFMA.FTZ R3, R3, 1.4426950216293334961, R4 ;  /* 0x3fb8aa3b03037823 */ /* 0x000fe20000010004 */
[----:B------:R-:W-:Y:S01]  /*3ca0*/  ULDC.64 UR4, c[0x0][0x270] ;  /* 0x00009c0000047ab9 */ /* 0x000fe20000000a00 */
[----:B--2---:R-:W-:-:S02]  /*3cb0*/  IMAD R21, R24, 0x4, R19 ;  /* 0x0000000418157824 */ /* 0x004fc400078e0213 */
[----:B------:R-:W-:Y:S01]  /*3cc0*/  FMUL R5, R6, R5 ;  /* 0x0000000506057220 */ /* 0x000fe20000400000 */
[----:B------:R-:W-:Y:S01]  /*3cd0*/  FADD R34, R2, R3 ;  /* 0x0000000302227221 */ /* 0x000fe20000000000 */
[----:B------:R-:W-:Y:S01]  /*3ce0*/  UIMAD UR4, UR7, UR4, URZ ;  /* 0x00000004070472a4 */ /* 0x000fe2000f8e023f */
[----:B------:R-:W-:Y:S02]  /*3cf0*/  @P0 IMAD.MOV.U32 R3, RZ, RZ, 0x7f800000 ;  /* 0x7f800000ff030424 */ /* 0x000fe400078e00ff */
[----:B------:R-:W-:Y:S01]  /*3d00*/  FFMA.FTZ R6, R6, 1.4426950216293334961, R5 ;  /* 0x3fb8aa3b06067823 */ /* 0x000fe20000010005 */
[----:B------:R-:W-:Y:S01]  /*3d10*/  IMAD R2, R118, UR5, RZ ;  /* 0x0000000576027c24 */ /* 0x000fe2000f8e02ff */
[----:B------:R-:W-:Y:S01]  /*3d20*/  USHF.L.U32 UR5, UR4, 0x1, URZ ;  /* 0x0000000104057899 */ /* 0x000fe2000800063f */
[----:B0-----:R-:W-:Y:S01]  /*3d30*/  IMAD R23, R24, 0x4, R21 ;  /* 0x0000000418177824 */ /* 0x001fe200078e0215 */
[----:B------:R-:W0:Y:S01]  /*3d40*/  LDS.64 R42, [R122+UR40] ;  /* 0x000000287a2a7984 */ /* 0x000e220008000a00 */
[----:B------:R-:W-:Y:S01]  /*3d50*/  @P0 FFMA.FTZ R34, R26, R3, +INF ;  /* 0x7f8000001a220423 */ /* 0x000fe20000010003 */
[----:B------:R-:W-:-:S02]  /*3d60*/  @P2 IMAD.MOV.U32 R4, RZ, RZ, 0x7f800000 ;  /* 0x7f800000ff042424 */ /* 0x000fc400078e00ff */
[----:B------:R-:W-:Y:S01]  /*3d70*/  FADD R35, R7, R6 ;  /* 0x0000000607237221 */ /* 0x000fe20000000000 */
[----:B------:R-:W1:Y:S01]  /*3d80*/  LDS.64 R44, [R32+UR40] ;  /* 0x00000028202c7984 */ /* 0x000e620008000a00 */
[----:B------:R-:W-:Y:S02]  /*3d90*/  IMAD.SHL.U32 R3, R2, 0x2, RZ ;  /* 0x0000000202037824 */ /* 0x000fe400078e00ff */
[----:B------:R-:W-:Y:S01]  /*3da0*/  @P2 FFMA.FTZ R35, R37, R4, +INF ;  /* 0x7f80000025232423 */ /* 0x000fe20000010004 */
[----:B------:R-:W-:Y:S01]  /*3db0*/  IMAD R25, R24, 0x4, R23 ;  /* 0x0000000418197824 */ /* 0x000fe200078e0217 */
[----:B------:R-:W-:Y:S01]  /*3dc0*/  LDS.64 R122, [R122+UR40+0x400] ;  /* 0x000400287a7a7984 */ /* 0x000fe20008000a00 */
[----:B------:R-:W-:Y:S01]  /*3dd0*/  IMAD.HI R2, R2, 0x2, RZ ;  /* 0x0000000202027827 */ /* 0x000fe200078e02ff */
[----:B---3--:R-:W-:Y:S01]  /*3de0*/  IADD3 R40, P2, P3, R3, UR5, R38 ;  /* 0x0000000503287c10 */ /* 0x008fe2000fb5e026 */
[----:B------:R-:W-:Y:S01]  /*3df0*/  UIMAD.WIDE UR4, UR4, 0x2, URZ ;  /* 0x00000002040478a5 */ /* 0x000fe2000f8e023f */
[----:B------:R-:W2:Y:S01]  /*3e00*/  LDS.64 R46, [R32+UR40+0x400] ;  /* 0x00040028202e7984 */ /* 0x000ea20008000a00 */
[----:B------:R-:W-:Y:S01]  /*3e10*/  IMAD R27, R24, 0x4, R25 ;  /* 0x00000004181b7824 */ /* 0x000fe200078e0219 */
[-C--:B------:R-:W-:Y:S01]  /*3e20*/  LEA R4, P6, R9, R40.reuse, 0x1 ;  /* 0x0000002809047211 */ /* 0x080fe200078c08ff */
[----:B------:R-:W-:Y:S01]  /*3e30*/  IMAD.SHL.U32 R0, R0, 0x2, RZ ;  /* 0x0000000200007824 */ /* 0x000fe200078e00ff */
[----:B------:R-:W-:Y:S01]  /*3e40*/  FSETP.NEU.AND P0, PT, R37, RZ, PT ;  /* 0x000000ff2500720b */ /* 0x000fe20003f0d000 */
[----:B------:R-:W-:Y:S01]  /*3e50*/  IMAD R29, R24, 0x4, R27 ;  /* 0x00000004181d7824 */ /* 0x000fe200078e021b */
[----:B------:R-:W-:Y:S01]  /*3e60*/  IADD3.X R48, R2, UR5, R39, P2, P3 ;  /* 0x0000000502307c10 */ /* 0x000fe200097e6427 */
[----:B------:R-:W-:Y:S01]  /*3e70*/  ULDC UR4, c[0x0][0x27c] ;  /* 0x00009f0000047ab9 */ /* 0x000fe20000000800 */
[----:B------:R-:W-:Y:S01]  /*3e80*/  LEA R6, P2, R13, R40, 0x1 ;  /* 0x000000280d067211 */ /* 0x000fe200078408ff */
[C---:B------:R-:W-:Y:S01]  /*3e90*/  IMAD R31, R24.reuse, 0x4, R29 ;  /* 0x00000004181f7824 */ /* 0x040fe200078e021d */
[----:B------:R-:W-:Y:S01]  /*3ea0*/  LEA.HI.X.SX32 R5, R9, R48, 0x1, P6 ;  /* 0x0000003009057211 */ /* 0x000fe200030f0eff */
[----:B------:R-:W-:Y:S01]  /*3eb0*/  UIMAD UR4, UR7, UR4, URZ ;  /* 0x00000004070472a4 */ /* 0x000fe2000f8e023f */
[-C--:B------:R-:W-:Y:S01]  /*3ec0*/  LEA R12, P6, R19, R40.reuse, 0x1 ;  /* 0x00000028130c7211 */ /* 0x080fe200078c08ff */
[C---:B------:R-:W-:Y:S01]  /*3ed0*/  IMAD R33, R24.reuse, 0x4, R31 ;  /* 0x0000000418217824 */ /* 0x040fe200078e021f */
[-C--:B------:R-:W-:Y:S01]  /*3ee0*/  LEA R2, P4, R11, R40.reuse, 0x1 ;  /* 0x000000280b027211 */ /* 0x080fe200078808ff */
[----:B------:R-:W-:Y:S01]  /*3ef0*/  USHF.L.U32 UR6, UR4, 0x2, URZ ;  /* 0x0000000204067899 */ /* 0x000fe2000800063f */
[----:B----4-:R-:W-:Y:S01]  /*3f00*/  LEA R8, P3, R15, R40, 0x1 ;  /* 0x000000280f087211 */ /* 0x010fe200078608ff */
[C---:B------:R-:W-:Y:S01]  /*3f10*/  IMAD R36, R24.reuse, 0x4, R33 ;  /* 0x0000000418247824 */ /* 0x040fe200078e0221 */
[----:B------:R-:W-:Y:S01]  /*3f20*/  LEA.HI.X.SX32 R7, R13, R48, 0x1, P2 ;  /* 0x000000300d077211 */ /* 0x000fe200010f0eff */
[----:B------:R-:W-:Y:S01]  /*3f30*/  UIMAD.WIDE UR4, UR4, 0x4, URZ ;  /* 0x00000004040478a5 */ /* 0x000fe2000f8e023f */
[----:B------:R-:W-:Y:S01]  /*3f40*/  LEA R14, P2, R21, R40, 0x1 ;  /* 0x00000028150e7211 */ /* 0x000fe200078408ff */
[----:B------:R-:W-:Y:S01]  /*3f50*/  IMAD R37, R24, 0x4, R36 ;  /* 0x0000000418257824 */ /* 0x000fe200078e0224 */
[----:B------:R-:W-:-:S02]  /*3f60*/  LEA.HI.X.SX32 R13, R19, R48, 0x1, P6 ;  /* 0x00000030130d7211 */ /* 0x000fc400030f0eff */
[----:B------:R-:W-:Y:S01]  /*3f70*/  LEA R20, P6, R27, R40, 0x1 ;  /* 0x000000281b147211 */ /* 0x000fe200078c08ff */
[----:B------:R-:W-:Y:S01]  /*3f80*/  IMAD R38, R24, 0x4, R37 ;  /* 0x0000000418267824 */ /* 0x000fe200078e0225 */
[----:B------:R-:W-:Y:S02]  /*3f90*/  LEA.HI.X.SX32 R3, R11, R48, 0x1, P4 ;  /* 0x000000300b037211 */ /* 0x000fe400020f0eff */
[----:B------:R-:W-:Y:S02]  /*3fa0*/  LEA R10, P4, R17, R40, 0x1 ;  /* 0x00000028110a7211 */ /* 0x000fe400078808ff */
[----:B------:R-:W-:Y:S01]  /*3fb0*/  LEA.HI.X.SX32 R9, R15, R48, 0x1, P3 ;  /* 0x000000300f097211 */ /* 0x000fe200018f0eff */
[----:B0-----:R-:W-:Y:S01]  /*3fc0*/  STG.E.U16 desc[UR44][R2.64], R42 ;  /* 0x0000002a02007986 */ /* 0x001fe2000c10152c */
[----:B------:R-:W-:Y:S02]  /*3fd0*/  LEA R16, P3, R23, R40, 0x1 ;  /* 0x0000002817107211 */ /* 0x000fe400078608ff */
[----:B------:R-:W-:Y:S01]  /*3fe0*/  LEA.HI.X.SX32 R15, R21, R48, 0x1, P2 ;  /* 0x00000030150f7211 */ /* 0x000fe200010f0eff */
[----:B-1----:R0:W-:Y:S01]  /*3ff0*/  STG.E.U16 desc[UR44][R4.64], R44 ;  /* 0x0000002c04007986 */ /* 0x0021e2000c10152c */
[----:B------:R-:W-:-:S02]  /*4000*/  LEA R22, P2, R29, R40, 0x1 ;  /* 0x000000281d167211 */ /* 0x000fc400078408ff */
[----:B------:R-:W-:Y:S02]  /*4010*/  LEA.HI.X.SX32 R21, R27, R48, 0x1, P6 ;  /* 0x000000301b157211 */ /* 0x000fe400030f0eff */
[C---:B------:R-:W-:Y:S02]  /*4020*/  LEA R28, P6, R36.reuse, R40, 0x1 ;  /* 0x00000028241c7211 */ /* 0x040fe400078c08ff */
[-C--:B------:R-:W-:Y:S02]  /*4030*/  LEA.HI.X.SX32 R11, R17, R48.reuse, 0x1, P4 ;  /* 0x00000030110b7211 */ /* 0x080fe400020f0eff */
[-C--:B------:R-:W-:Y:S02]  /*4040*/  LEA.HI.X.SX32 R17, R23, R48.reuse, 0x1, P3 ;  /* 0x0000003017117211 */ /* 0x080fe400018f0eff */
[-C--:B------:R-:W-:Y:S01]  /*4050*/  LEA.HI.X.SX32 R23, R29, R48.reuse, 0x1, P2 ;  /* 0x000000301d177211 */ /* 0x080fe200010f0eff */
[----:B0-----:R-:W0:Y:S01]  /*4060*/  LDC.64 R4, c[0x0][0x230] ;  /* 0x00008c00ff047b82 */ /* 0x001e220000000a00 */
[----:B------:R-:W-:-:S02]  /*4070*/  LEA.HI.X.SX32 R29, R36, R48, 0x1, P6 ;  /* 0x00000030241d7211 */ /* 0x000fc400030f0eff */
[----:B------:R-:W-:Y:S02]  /*4080*/  PRMT R3, R42, 0x7632, R3 ;  /* 0x000076322a037816 */ /* 0x000fe40000000003 */
[----:B------:R-:W-:Y:S02]  /*4090*/  PRMT R36, R44, 0x7632, R36 ;  /* 0x000076322c247816 */ /* 0x000fe40000000024 */
[-C--:B------:R-:W-:Y:S01]  /*40a0*/  LEA R18, P4, R25, R40.reuse, 0x1 ;  /* 0x0000002819127211 */ /* 0x080fe200078808ff */
[----:B------:R1:W-:Y:S01]  /*40b0*/  STG.E.U16 desc[UR44][R6.64], R3 ;  /* 0x0000000306007986 */ /* 0x0003e2000c10152c */
[----:B------:R-:W-:Y:S02]  /*40c0*/  LEA R24, P3, R31, R40, 0x1 ;  /* 0x000000281f187211 */ /* 0x000fe400078608ff */
[----:B------:R-:W-:Y:S01]  /*40d0*/  FSETP.NEU.AND P1, PT, R26, RZ, PT ;  /* 0x000000ff1a00720b */ /* 0x000fe20003f2d000 */
[----:B------:R3:W-:Y:S01]  /*40e0*/  STG.E.U16 desc[UR44][R8.64], R36 ;  /* 0x0000002408007986 */ /* 0x0007e2000c10152c */
[----:B------:R-:W-:-:S02]  /*40f0*/  LEA.HI.X.SX32 R19, R25, R48, 0x1, P4 ;  /* 0x0000003019137211 */ /* 0x000fc400020f0eff */
[-C--:B------:R-:W-:Y:S01]  /*4100*/  LEA R26, P4, R33, R40.reuse, 0x1 ;  /* 0x00000028211a7211 */ /* 0x080fe200078808ff */
[----:B------:R4:W-:Y:S01]  /*4110*/  STG.E.U16 desc[UR44][R10.64], R43 ;  /* 0x0000002b0a007986 */ /* 0x0009e2000c10152c */
[----:B------:R-:W-:Y:S02]  /*4120*/  LEA R30, P2, R37, R40, 0x1 ;  /* 0x00000028251e7211 */ /* 0x000fe400078408ff */
[----:B------:R-:W-:Y:S01]  /*4130*/  LEA.HI.X.SX32 R25, R31, R48, 0x1, P3 ;  /* 0x000000301f197211 */ /* 0x000fe200018f0eff */
[----:B------:R-:W-:Y:S01]  /*4140*/  STG.E.U16 desc[UR44][R12.64], R45 ;  /* 0x0000002d0c007986 */ /* 0x000fe2000c10152c */
[----:B-1----:R-:W-:Y:S02]  /*4150*/  PRMT R7, R43, 0x7632, R7 ;  /* 0x000076322b077816 */ /* 0x002fe40000000007 */
[----:B------:R-:W-:Y:S02]  /*4160*/  LEA R32, P3, R38, R40, 0x1 ;  /* 0x0000002826207211 */ /* 0x000fe400078608ff */
[----:B---3--:R-:W-:Y:S01]  /*4170*/  PRMT R9, R45, 0x7632, R9 ;  /* 0x000076322d097816 */ /* 0x008fe20000000009 */
[----:B------:R1:W-:Y:S01]  /*4180*/  STG.E.U16 desc[UR44][R14.64], R7 ;  /* 0x000000070e007986 */ /* 0x0003e2000c10152c */
[----:B--2---:R-:W-:-:S02]  /*4190*/  PRMT R6, R46, 0x7632, R6 ;  /* 0x000076322e067816 */ /* 0x004fc40000000006 */
[----:B----4-:R-:W-:Y:S01]  /*41a0*/  PRMT R11, R122, 0x7632, R11 ;  /* 0x000076327a0b7816 */ /* 0x010fe2000000000b */
[----:B------:R2:W-:Y:S01]  /*41b0*/  STG.E.U16 desc[UR44][R16.64], R9 ;  /* 0x0000000910007986 */ /* 0x0005e2000c10152c */
[-C--:B------:R-:W-:Y:S02]  /*41c0*/  LEA.HI.X.SX32 R27, R33, R48.reuse, 0x1, P4 ;  /* 0x00000030211b7211 */ /* 0x080fe400020f0eff */
[-C--:B------:R-:W-:Y:S01]  /*41d0*/  LEA.HI.X.SX32 R31, R37, R48.reuse, 0x1, P2 ;  /* 0x00000030251f7211 */ /* 0x080fe200010f0eff */
[----:B------:R2:W-:Y:S01]  /*41e0*/  STG.E.U16 desc[UR44][R18.64], R122 ;  /* 0x0000007a12007986 */ /* 0x0005e2000c10152c */
[----:B------:R-:W-:Y:S02]  /*41f0*/  LEA.HI.X.SX32 R33, R38, R48, 0x1, P3 ;  /* 0x0000003026217211 */ /* 0x000fe400018f0eff */
[----:B------:R-:W-:Y:S01]  /*4200*/  FSEL R3, R34, -INF , P1 ;  /* 0xff80000022037808 */ /* 0x000fe20000800000 */
[----:B------:R2:W-:Y:S01]  /*4210*/  STG.E.U16 desc[UR44][R20.64], R46 ;  /* 0x0000002e14007986 */ /* 0x0005e2000c10152c */
[----:B-1----:R-:W-:-:S02]  /*4220*/  PRMT R15, R123, 0x7632, R15 ;  /* 0x000076327b0f7816 */ /* 0x002fc4000000000f */
[----:B------:R-:W-:Y:S01]  /*4230*/  PRMT R7, R47, 0x7632, R7 ;  /* 0x000076322f077816 */ /* 0x000fe20000000007 */
[----:B------:R2:W-:Y:S01]  /*4240*/  STG.E.U16 desc[UR44][R22.64], R11 ;  /* 0x0000000b16007986 */ /* 0x0005e2000c10152c */
[----:B------:R-:W-:Y:S01]  /*4250*/  FSEL R2, R35, -INF , P0 ;  /* 0xff80000023027808 */ /* 0x000fe20000000000 */
[----:B------:R-:W-:Y:S01]  /*4260*/  FFMA R40, R3, 0.69314718246459960938, R150 ;  /* 0x3f31721803287823 */ /* 0x000fe20000000096 */
[----:B------:R-:W-:Y:S01]  /*4270*/  LOP3.LUT R0, R0, 0xf8, RZ, 0xc0, !PT ;  /* 0x000000f800007812 */ /* 0x000fe200078ec0ff */
[----:B------:R2:W-:Y:S01]  /*4280*/  STG.E.U16 desc[UR44][R24.64], R6 ;  /* 0x0000000618007986 */ /* 0x0005e2000c10152c */
[----:B------:R-:W-:Y:S02]  /*4290*/  IMAD.SHL.U32 R3, R118, 0x4, RZ ;  /* 0x0000000476037824 */ /* 0x000fe400078e00ff */
[----:B------:R-:W-:Y:S01]  /*42a0*/  FFMA R41, R2, 0.69314718246459960938, R41 ;  /* 0x3f31721802297823 */ /* 0x000fe20000000029 */
[----:B------:R-:W-:Y:S01]  /*42b0*/  IMAD.HI R118, R118, 0x4, RZ ;  /* 0x0000000476767827 */ /* 0x000fe200078e02ff */
[----:B------:R2:W-:Y:S01]  /*42c0*/  STG.E.U16 desc[UR44][R26.64], R123 ;  /* 0x0000007b1a007986 */ /* 0x0005e2000c10152c */
[----:B0-----:R-:W-:-:S03]  /*42d0*/  IADD3 R2, P0, P1, R3, UR6, R4 ;  /* 0x0000000603027c10 */ /* 0x001fc6000f91e004 */
[----:B------:R2:W-:Y:S01]  /*42e0*/  STG.E.U16 desc[UR44][R28.64], R47 ;  /* 0x0000002f1c007986 */ /* 0x0005e2000c10152c */
[----:B------:R-:W-:-:S03]  /*42f0*/  IADD3.X R3, R118, UR5, R5, P0, P1 ;  /* 0x0000000576037c10 */ /* 0x000fc600087e2405 */
[----:B------:R2:W-:Y:S04]  /*4300*/  STG.E.U16 desc[UR44][R30.64], R15 ;  /* 0x0000000f1e007986 */ /* 0x0005e8000c10152c */
[----:B------:R2:W-:Y:S01]  /*4310*/  STG.E.U16 desc[UR44][R32.64], R7 ;  /* 0x0000000720007986 */ /* 0x0005e2000c10152c */
[----:B------:R-:W-:Y:S06]  /*4320*/  BAR.SYNC.DEFER_BLOCKING 0x0 ;  /* 0x0000000000007b1d */ /* 0x000fec0000010000 */
[----:B------:R2:W-:Y:S02]  /*4330*/  STS.64 [R0+UR40], R40 ;  /* 0x0000002800007988 */ /* 0x0005e40008000a28 */
[----:B------:R-:W-:Y:S06]  /*4340*/  BAR.SYNC.DEFER_BLOCKING 0x0 ;  /* 0x0000000000007b1d */ /* 0x000fec0000010000 */
[----:B------:R-:W-:Y:S05]  /*4350*/  @P5 EXIT ;  /* 0x000000000000594d */ /* 0x000fea0003800000 */
[----:B------:R-:W0:Y:S04]  /*4360*/  LDS R5, [R126] ;  /* 0x000000007e057984 */ /* 0x000e280000000800 */
[----:B0-----:R-:W-:Y:S01]  /*4370*/  STG.E desc[UR44][R2.64], R5 ;  /* 0x0000000502007986 */ /* 0x001fe2000c10192c */
[----:B------:R-:W-:Y:S05]  /*4380*/  EXIT ;  /* 0x000000000000794d */ /* 0x000fea0003800000 */
.L_x_2:
[----:B------:R-:W-:-:S00]  /*4390*/  BRA `(.L_x_2) ;  /* 0xfffffffc00fc7947 */ /* 0x000fc0000383ffff */
[----:B------:R-:W-:-:S00]  /*43a0*/  NOP ;  /* 0x0000000000007918 */ /* 0x000fc00000000000 */
        /* <DEDUP_REMOVED lines=13> */
.L_x_3:


//--------------------- .nv.global.init           --------------------------
	.section	.nv.global.init,"aw",@progbits
.nv.global.init:
	.type		_$_str,@object
	.size		_$_str,(.L_0 - _$_str)
_$_str:
        /*0000*/ 	.byte	0x5f, 0x5f, 0x43, 0x55, 0x44, 0x41, 0x5f, 0x46, 0x54, 0x5a, 0x00
.L_0:


//--------------------- .nv.shared.attn_fwd       --------------------------
	.section	.nv.shared.attn_fwd,"aw",@nobits
	.sectionflags	@""
	.align	16
	.zero		1024


//--------------------- .nv.shared.reserved.0     --------------------------
	.section	.nv.shared.reserved.0,"aw",@nobits
	.weak		__nv_reservedSMEM_offset_0_alias
	.size		__nv_reservedSMEM_offset_0_alias, 0, 0
	.other		__nv_reservedSMEM_offset_0_alias,@"STO_CUDA_RESERVED_SHARED STV_DEFAULT"
__nv_reservedSMEM_offset_0_alias:
	.zero		0


//--------------------- .nv.constant0.attn_fwd    --------------------------
	.section	.nv.constant0.attn_fwd,"a",@progbits
	.sectionflags	@""
	.align	4
.nv.constant0.attn_fwd:
	.zero		664


//--------------------- SYMBOLS --------------------------

	.type		.nv.reservedSmem.offset0,@object
	.size		.nv.reservedSmem.offset0,0x4
